//
// Generated by NVIDIA NVVM Compiler
//
// Compiler Build ID: CL-36424714
// Cuda compilation tools, release 13.0, V13.0.88
// Based on NVVM 20.0.0
//

.version 9.0
.target sm_100
.address_size 64

	// .globl	_Z5sobelPhS_jjj
.const .align 1 .b8 mask[50] = {255, 252, 250, 252, 255, 254, 248, 244, 248, 254, 0, 0, 0, 0, 0, 2, 8, 12, 8, 2, 1, 4, 6, 4, 1, 255, 254, 0, 2, 1, 252, 248, 0, 8, 4, 250, 244, 0, 12, 6, 252, 248, 0, 8, 4, 255, 254, 0, 2, 1};

.visible .entry _Z5sobelPhS_jjj(
	.param .u64 .ptr .align 1 _Z5sobelPhS_jjj_param_0,
	.param .u64 .ptr .align 1 _Z5sobelPhS_jjj_param_1,
	.param .u32 _Z5sobelPhS_jjj_param_2,
	.param .u32 _Z5sobelPhS_jjj_param_3,
	.param .u32 _Z5sobelPhS_jjj_param_4
)
{
	.reg .pred 	%p<196>;
	.reg .b32 	%r<819>;
	.reg .b64 	%rd<313>;
	.reg .b64 	%fd<612>;

	ld.param.u32 	%r104, [_Z5sobelPhS_jjj_param_2];
	ld.param.u32 	%r105, [_Z5sobelPhS_jjj_param_3];
	mov.u32 	%r107, %ctaid.x;
	mov.u32 	%r108, %ntid.x;
	mov.u32 	%r109, %tid.x;
	mad.lo.s32 	%r1, %r107, %r108, %r109;
	setp.ge.u32 	%p19, %r1, %r104;
	setp.eq.s32 	%p20, %r105, 0;
	or.pred  	%p21, %p19, %p20;
	@%p21 bra 	$L__BB0_103;
	ld.param.u32 	%r791, [_Z5sobelPhS_jjj_param_4];
	ld.param.u32 	%r754, [_Z5sobelPhS_jjj_param_3];
	mul.lo.s32 	%r111, %r754, %r1;
	add.s32 	%r112, %r1, -2;
	mul.lo.s32 	%r113, %r754, %r112;
	add.s32 	%r114, %r113, -1;
	ld.const.s8 	%r2, [mask+15];
	add.s32 	%r115, %r113, %r754;
	add.s32 	%r116, %r114, %r754;
	ld.const.s8 	%r3, [mask+11];
	ld.const.s8 	%r4, [mask+16];
	ld.const.s8 	%r5, [mask+21];
	ld.const.s8 	%r6, [mask+2];
	add.s32 	%r117, %r116, %r754;
	ld.const.s8 	%r7, [mask+7];
	ld.const.s8 	%r8, [mask+12];
	ld.const.s8 	%r9, [mask+17];
	shl.b32 	%r118, %r754, 1;
	add.s32 	%r119, %r115, %r118;
	add.s32 	%r120, %r117, %r754;
	add.s32 	%r121, %r1, 2;
	add.s32 	%r122, %r119, %r754;
	ld.const.s8 	%r10, [mask+4];
	add.s32 	%r123, %r120, %r754;
	ld.const.s8 	%r11, [mask+9];
	ld.const.s8 	%r12, [mask+14];
	ld.const.s8 	%r13, [mask+19];
	ld.const.s8 	%r14, [mask+24];
	ld.const.s8 	%r15, [mask+25];
	ld.const.s8 	%r16, [mask+30];
	ld.const.s8 	%r17, [mask+35];
	ld.const.s8 	%r18, [mask+40];
	ld.const.s8 	%r19, [mask+45];
	ld.const.s8 	%r20, [mask+26];
	ld.const.s8 	%r21, [mask+31];
	ld.const.s8 	%r22, [mask+36];
	ld.const.s8 	%r23, [mask+41];
	ld.const.s8 	%r24, [mask+46];
	ld.const.s8 	%r25, [mask+27];
	mul.lo.s32 	%r124, %r791, %r754;
	mad.lo.s32 	%r817, %r124, %r112, 2;
	add.s32 	%r125, %r113, 2;
	mad.lo.s32 	%r816, %r791, %r125, 2;
	add.s32 	%r126, %r115, 2;
	mad.lo.s32 	%r815, %r791, %r126, 2;
	add.s32 	%r127, %r111, 2;
	mad.lo.s32 	%r814, %r791, %r127, 2;
	add.s32 	%r128, %r119, 2;
	mad.lo.s32 	%r813, %r791, %r128, 2;
	add.s32 	%r129, %r122, 2;
	mad.lo.s32 	%r812, %r791, %r129, 2;
	mad.lo.s32 	%r130, %r791, %r122, %r791;
	add.s32 	%r811, %r130, 2;
	mad.lo.s32 	%r131, %r791, %r119, %r791;
	add.s32 	%r810, %r131, 2;
	mad.lo.s32 	%r132, %r791, %r111, %r791;
	add.s32 	%r809, %r132, 2;
	mad.lo.s32 	%r133, %r791, %r115, %r791;
	add.s32 	%r808, %r133, 2;
	mad.lo.s32 	%r134, %r791, %r113, %r791;
	add.s32 	%r807, %r134, 2;
	mad.lo.s32 	%r806, %r124, %r121, 2;
	mad.lo.s32 	%r804, %r124, %r1, 2;
	add.s32 	%r805, %r804, %r124;
	add.s32 	%r135, %r1, -1;
	mad.lo.s32 	%r803, %r124, %r135, 2;
	mad.lo.s32 	%r802, %r791, %r123, 2;
	mad.lo.s32 	%r801, %r791, %r120, 2;
	mad.lo.s32 	%r800, %r791, %r117, 2;
	mad.lo.s32 	%r799, %r791, %r116, 2;
	mad.lo.s32 	%r798, %r791, %r114, 2;
	add.s32 	%r136, %r122, -2;
	mad.lo.s32 	%r797, %r791, %r136, 2;
	add.s32 	%r137, %r119, -2;
	mad.lo.s32 	%r796, %r791, %r137, 2;
	add.s32 	%r138, %r111, -2;
	mad.lo.s32 	%r795, %r791, %r138, 2;
	add.s32 	%r139, %r115, -2;
	mad.lo.s32 	%r794, %r791, %r139, 2;
	add.s32 	%r140, %r113, -2;
	mad.lo.s32 	%r793, %r791, %r140, 2;
	mov.b32 	%r818, 0;
$L__BB0_2:
	ld.param.u32 	%r755, [_Z5sobelPhS_jjj_param_3];
	ld.param.u32 	%r723, [_Z5sobelPhS_jjj_param_2];
	ld.param.u64 	%rd311, [_Z5sobelPhS_jjj_param_0];
	cvta.to.global.u64 	%rd1, %rd311;
	setp.lt.u32 	%p22, %r818, 2;
	add.s32 	%r141, %r818, -2;
	setp.ge.s32 	%p23, %r141, %r755;
	or.pred  	%p24, %p22, %p23;
	mov.u32 	%r142, %ctaid.x;
	mov.u32 	%r143, %ntid.x;
	mov.u32 	%r144, %tid.x;
	mad.lo.s32 	%r145, %r142, %r143, %r144;
	setp.lt.s32 	%p25, %r145, 2;
	add.s32 	%r146, %r145, -2;
	setp.ge.s32 	%p26, %r146, %r723;
	or.pred  	%p1, %p25, %p26;
	or.pred  	%p2, %p24, %p1;
	mov.f64 	%fd465, 0d0000000000000000;
	mov.f64 	%fd466, %fd465;
	mov.f64 	%fd467, %fd465;
	@%p2 bra 	$L__BB0_4;
	add.s32 	%r147, %r793, -1;
	add.s32 	%r148, %r793, -2;
	cvt.u64.u32 	%rd4, %r793;
	add.s64 	%rd5, %rd1, %rd4;
	ld.global.u8 	%r149, [%rd5];
	cvt.u64.u32 	%rd6, %r147;
	add.s64 	%rd7, %rd1, %rd6;
	ld.global.u8 	%r150, [%rd7];
	cvt.u64.u32 	%rd8, %r148;
	add.s64 	%rd9, %rd1, %rd8;
	ld.global.u8 	%r151, [%rd9];
	ld.const.s8 	%r152, [mask];
	mul.lo.s32 	%r153, %r152, %r149;
	cvt.rn.f64.s32 	%fd465, %r153;
	mul.lo.s32 	%r154, %r152, %r150;
	cvt.rn.f64.s32 	%fd466, %r154;
	mul.lo.s32 	%r155, %r152, %r151;
	cvt.rn.f64.s32 	%fd467, %r155;
$L__BB0_4:
	ld.param.u32 	%r756, [_Z5sobelPhS_jjj_param_3];
	setp.eq.s32 	%p28, %r818, 0;
	setp.gt.s32 	%p29, %r818, %r756;
	or.pred  	%p30, %p28, %p29;
	or.pred  	%p3, %p30, %p1;
	@%p3 bra 	$L__BB0_6;
	add.s32 	%r156, %r798, -1;
	add.s32 	%r157, %r798, -2;
	cvt.u64.u32 	%rd10, %r798;
	add.s64 	%rd11, %rd1, %rd10;
	ld.global.u8 	%r158, [%rd11];
	cvt.u64.u32 	%rd12, %r156;
	add.s64 	%rd13, %rd1, %rd12;
	ld.global.u8 	%r159, [%rd13];
	cvt.u64.u32 	%rd14, %r157;
	add.s64 	%rd15, %rd1, %rd14;
	ld.global.u8 	%r160, [%rd15];
	ld.const.s8 	%r161, [mask+5];
	mul.lo.s32 	%r162, %r161, %r158;
	cvt.rn.f64.s32 	%fd302, %r162;
	add.f64 	%fd465, %fd465, %fd302;
	mul.lo.s32 	%r163, %r161, %r159;
	cvt.rn.f64.s32 	%fd303, %r163;
	add.f64 	%fd466, %fd466, %fd303;
	mul.lo.s32 	%r164, %r161, %r160;
	cvt.rn.f64.s32 	%fd304, %r164;
	add.f64 	%fd467, %fd467, %fd304;
$L__BB0_6:
	ld.param.u32 	%r757, [_Z5sobelPhS_jjj_param_3];
	setp.ge.s32 	%p31, %r818, %r757;
	or.pred  	%p4, %p31, %p1;
	@%p4 bra 	$L__BB0_8;
	add.s32 	%r165, %r817, -1;
	add.s32 	%r166, %r817, -2;
	cvt.u64.u32 	%rd16, %r817;
	add.s64 	%rd17, %rd1, %rd16;
	ld.global.u8 	%r167, [%rd17];
	cvt.u64.u32 	%rd18, %r165;
	add.s64 	%rd19, %rd1, %rd18;
	ld.global.u8 	%r168, [%rd19];
	cvt.u64.u32 	%rd20, %r166;
	add.s64 	%rd21, %rd1, %rd20;
	ld.global.u8 	%r169, [%rd21];
	ld.const.s8 	%r170, [mask+10];
	mul.lo.s32 	%r171, %r170, %r167;
	cvt.rn.f64.s32 	%fd305, %r171;
	add.f64 	%fd465, %fd465, %fd305;
	mul.lo.s32 	%r172, %r170, %r168;
	cvt.rn.f64.s32 	%fd306, %r172;
	add.f64 	%fd466, %fd466, %fd306;
	mul.lo.s32 	%r173, %r170, %r169;
	cvt.rn.f64.s32 	%fd307, %r173;
	add.f64 	%fd467, %fd467, %fd307;
$L__BB0_8:
	ld.param.u32 	%r758, [_Z5sobelPhS_jjj_param_3];
	ld.param.u32 	%r724, [_Z5sobelPhS_jjj_param_2];
	add.s32 	%r77, %r818, 1;
	setp.ge.s32 	%p32, %r77, %r758;
	mov.u32 	%r174, %ctaid.x;
	mov.u32 	%r175, %ntid.x;
	mov.u32 	%r176, %tid.x;
	mad.lo.s32 	%r177, %r174, %r175, %r176;
	setp.lt.s32 	%p33, %r177, 2;
	add.s32 	%r178, %r177, -2;
	setp.ge.s32 	%p34, %r178, %r724;
	or.pred  	%p35, %p33, %p34;
	or.pred  	%p37, %p32, %p35;
	@%p37 bra 	$L__BB0_10;
	add.s32 	%r179, %r807, -1;
	add.s32 	%r180, %r807, -2;
	cvt.u64.u32 	%rd22, %r807;
	add.s64 	%rd23, %rd1, %rd22;
	ld.global.u8 	%r181, [%rd23];
	cvt.u64.u32 	%rd24, %r179;
	add.s64 	%rd25, %rd1, %rd24;
	ld.global.u8 	%r182, [%rd25];
	cvt.u64.u32 	%rd26, %r180;
	add.s64 	%rd27, %rd1, %rd26;
	ld.global.u8 	%r183, [%rd27];
	mul.lo.s32 	%r184, %r2, %r181;
	cvt.rn.f64.s32 	%fd308, %r184;
	add.f64 	%fd465, %fd465, %fd308;
	mul.lo.s32 	%r185, %r2, %r182;
	cvt.rn.f64.s32 	%fd309, %r185;
	add.f64 	%fd466, %fd466, %fd309;
	mul.lo.s32 	%r186, %r2, %r183;
	cvt.rn.f64.s32 	%fd310, %r186;
	add.f64 	%fd467, %fd467, %fd310;
$L__BB0_10:
	ld.param.u32 	%r759, [_Z5sobelPhS_jjj_param_3];
	ld.param.u32 	%r725, [_Z5sobelPhS_jjj_param_2];
	add.s32 	%r78, %r77, 1;
	setp.ge.s32 	%p38, %r78, %r759;
	mov.u32 	%r187, %ctaid.x;
	mov.u32 	%r188, %ntid.x;
	mov.u32 	%r189, %tid.x;
	mad.lo.s32 	%r190, %r187, %r188, %r189;
	setp.lt.s32 	%p39, %r190, 2;
	add.s32 	%r191, %r190, -2;
	setp.ge.s32 	%p40, %r191, %r725;
	or.pred  	%p41, %p39, %p40;
	or.pred  	%p43, %p38, %p41;
	@%p43 bra 	$L__BB0_12;
	add.s32 	%r192, %r816, -1;
	add.s32 	%r193, %r816, -2;
	cvt.u64.u32 	%rd28, %r816;
	add.s64 	%rd29, %rd1, %rd28;
	ld.global.u8 	%r194, [%rd29];
	cvt.u64.u32 	%rd30, %r192;
	add.s64 	%rd31, %rd1, %rd30;
	ld.global.u8 	%r195, [%rd31];
	cvt.u64.u32 	%rd32, %r193;
	add.s64 	%rd33, %rd1, %rd32;
	ld.global.u8 	%r196, [%rd33];
	ld.const.s8 	%r197, [mask+20];
	mul.lo.s32 	%r198, %r197, %r194;
	cvt.rn.f64.s32 	%fd311, %r198;
	add.f64 	%fd465, %fd465, %fd311;
	mul.lo.s32 	%r199, %r197, %r195;
	cvt.rn.f64.s32 	%fd312, %r199;
	add.f64 	%fd466, %fd466, %fd312;
	mul.lo.s32 	%r200, %r197, %r196;
	cvt.rn.f64.s32 	%fd313, %r200;
	add.f64 	%fd467, %fd467, %fd313;
$L__BB0_12:
	ld.param.u32 	%r760, [_Z5sobelPhS_jjj_param_3];
	ld.param.u32 	%r726, [_Z5sobelPhS_jjj_param_2];
	setp.lt.u32 	%p44, %r818, 2;
	add.s32 	%r201, %r818, -2;
	setp.ge.s32 	%p45, %r201, %r760;
	or.pred  	%p46, %p44, %p45;
	mov.u32 	%r202, %ctaid.x;
	mov.u32 	%r203, %ntid.x;
	mov.u32 	%r204, %tid.x;
	mad.lo.s32 	%r205, %r202, %r203, %r204;
	setp.lt.s32 	%p47, %r205, 1;
	setp.gt.s32 	%p48, %r205, %r726;
	or.pred  	%p49, %p47, %p48;
	or.pred  	%p5, %p46, %p49;
	@%p5 bra 	$L__BB0_14;
	add.s32 	%r206, %r794, -1;
	add.s32 	%r207, %r794, -2;
	cvt.u64.u32 	%rd34, %r794;
	add.s64 	%rd35, %rd1, %rd34;
	ld.global.u8 	%r208, [%rd35];
	cvt.u64.u32 	%rd36, %r206;
	add.s64 	%rd37, %rd1, %rd36;
	ld.global.u8 	%r209, [%rd37];
	cvt.u64.u32 	%rd38, %r207;
	add.s64 	%rd39, %rd1, %rd38;
	ld.global.u8 	%r210, [%rd39];
	ld.const.s8 	%r211, [mask+1];
	mul.lo.s32 	%r212, %r211, %r208;
	cvt.rn.f64.s32 	%fd314, %r212;
	add.f64 	%fd465, %fd465, %fd314;
	mul.lo.s32 	%r213, %r211, %r209;
	cvt.rn.f64.s32 	%fd315, %r213;
	add.f64 	%fd466, %fd466, %fd315;
	mul.lo.s32 	%r214, %r211, %r210;
	cvt.rn.f64.s32 	%fd316, %r214;
	add.f64 	%fd467, %fd467, %fd316;
$L__BB0_14:
	ld.param.u32 	%r761, [_Z5sobelPhS_jjj_param_3];
	ld.param.u32 	%r727, [_Z5sobelPhS_jjj_param_2];
	setp.eq.s32 	%p50, %r818, 0;
	setp.gt.s32 	%p51, %r818, %r761;
	or.pred  	%p52, %p50, %p51;
	mov.u32 	%r215, %ctaid.x;
	mov.u32 	%r216, %ntid.x;
	mov.u32 	%r217, %tid.x;
	mad.lo.s32 	%r218, %r215, %r216, %r217;
	setp.lt.s32 	%p53, %r218, 1;
	setp.gt.s32 	%p54, %r218, %r727;
	or.pred  	%p55, %p53, %p54;
	or.pred  	%p6, %p52, %p55;
	@%p6 bra 	$L__BB0_16;
	add.s32 	%r219, %r799, -1;
	add.s32 	%r220, %r799, -2;
	cvt.u64.u32 	%rd40, %r799;
	add.s64 	%rd41, %rd1, %rd40;
	ld.global.u8 	%r221, [%rd41];
	cvt.u64.u32 	%rd42, %r219;
	add.s64 	%rd43, %rd1, %rd42;
	ld.global.u8 	%r222, [%rd43];
	cvt.u64.u32 	%rd44, %r220;
	add.s64 	%rd45, %rd1, %rd44;
	ld.global.u8 	%r223, [%rd45];
	ld.const.s8 	%r224, [mask+6];
	mul.lo.s32 	%r225, %r224, %r221;
	cvt.rn.f64.s32 	%fd317, %r225;
	add.f64 	%fd465, %fd465, %fd317;
	mul.lo.s32 	%r226, %r224, %r222;
	cvt.rn.f64.s32 	%fd318, %r226;
	add.f64 	%fd466, %fd466, %fd318;
	mul.lo.s32 	%r227, %r224, %r223;
	cvt.rn.f64.s32 	%fd319, %r227;
	add.f64 	%fd467, %fd467, %fd319;
$L__BB0_16:
	ld.param.u32 	%r762, [_Z5sobelPhS_jjj_param_3];
	ld.param.u32 	%r728, [_Z5sobelPhS_jjj_param_2];
	setp.ge.s32 	%p56, %r818, %r762;
	mov.u32 	%r228, %ctaid.x;
	mov.u32 	%r229, %ntid.x;
	mov.u32 	%r230, %tid.x;
	mad.lo.s32 	%r231, %r228, %r229, %r230;
	setp.lt.s32 	%p57, %r231, 1;
	setp.gt.s32 	%p58, %r231, %r728;
	or.pred  	%p59, %p57, %p58;
	or.pred  	%p7, %p56, %p59;
	@%p7 bra 	$L__BB0_18;
	add.s32 	%r232, %r803, -1;
	add.s32 	%r233, %r803, -2;
	cvt.u64.u32 	%rd46, %r803;
	add.s64 	%rd47, %rd1, %rd46;
	ld.global.u8 	%r234, [%rd47];
	cvt.u64.u32 	%rd48, %r232;
	add.s64 	%rd49, %rd1, %rd48;
	ld.global.u8 	%r235, [%rd49];
	cvt.u64.u32 	%rd50, %r233;
	add.s64 	%rd51, %rd1, %rd50;
	ld.global.u8 	%r236, [%rd51];
	mul.lo.s32 	%r237, %r3, %r234;
	cvt.rn.f64.s32 	%fd320, %r237;
	add.f64 	%fd465, %fd465, %fd320;
	mul.lo.s32 	%r238, %r3, %r235;
	cvt.rn.f64.s32 	%fd321, %r238;
	add.f64 	%fd466, %fd466, %fd321;
	mul.lo.s32 	%r239, %r3, %r236;
	cvt.rn.f64.s32 	%fd322, %r239;
	add.f64 	%fd467, %fd467, %fd322;
$L__BB0_18:
	ld.param.u32 	%r763, [_Z5sobelPhS_jjj_param_3];
	ld.param.u32 	%r729, [_Z5sobelPhS_jjj_param_2];
	setp.ge.s32 	%p60, %r77, %r763;
	mov.u32 	%r240, %ctaid.x;
	mov.u32 	%r241, %ntid.x;
	mov.u32 	%r242, %tid.x;
	mad.lo.s32 	%r243, %r240, %r241, %r242;
	setp.lt.s32 	%p61, %r243, 1;
	setp.gt.s32 	%p62, %r243, %r729;
	or.pred  	%p63, %p61, %p62;
	or.pred  	%p64, %p60, %p63;
	@%p64 bra 	$L__BB0_20;
	add.s32 	%r244, %r808, -1;
	add.s32 	%r245, %r808, -2;
	cvt.u64.u32 	%rd52, %r808;
	add.s64 	%rd53, %rd1, %rd52;
	ld.global.u8 	%r246, [%rd53];
	cvt.u64.u32 	%rd54, %r244;
	add.s64 	%rd55, %rd1, %rd54;
	ld.global.u8 	%r247, [%rd55];
	cvt.u64.u32 	%rd56, %r245;
	add.s64 	%rd57, %rd1, %rd56;
	ld.global.u8 	%r248, [%rd57];
	mul.lo.s32 	%r249, %r4, %r246;
	cvt.rn.f64.s32 	%fd323, %r249;
	add.f64 	%fd465, %fd465, %fd323;
	mul.lo.s32 	%r250, %r4, %r247;
	cvt.rn.f64.s32 	%fd324, %r250;
	add.f64 	%fd466, %fd466, %fd324;
	mul.lo.s32 	%r251, %r4, %r248;
	cvt.rn.f64.s32 	%fd325, %r251;
	add.f64 	%fd467, %fd467, %fd325;
$L__BB0_20:
	ld.param.u32 	%r764, [_Z5sobelPhS_jjj_param_3];
	ld.param.u32 	%r730, [_Z5sobelPhS_jjj_param_2];
	setp.ge.s32 	%p65, %r78, %r764;
	mov.u32 	%r252, %ctaid.x;
	mov.u32 	%r253, %ntid.x;
	mov.u32 	%r254, %tid.x;
	mad.lo.s32 	%r255, %r252, %r253, %r254;
	setp.lt.s32 	%p66, %r255, 1;
	setp.gt.s32 	%p67, %r255, %r730;
	or.pred  	%p68, %p66, %p67;
	or.pred  	%p69, %p65, %p68;
	@%p69 bra 	$L__BB0_22;
	add.s32 	%r256, %r815, -1;
	add.s32 	%r257, %r815, -2;
	cvt.u64.u32 	%rd58, %r815;
	add.s64 	%rd59, %rd1, %rd58;
	ld.global.u8 	%r258, [%rd59];
	cvt.u64.u32 	%rd60, %r256;
	add.s64 	%rd61, %rd1, %rd60;
	ld.global.u8 	%r259, [%rd61];
	cvt.u64.u32 	%rd62, %r257;
	add.s64 	%rd63, %rd1, %rd62;
	ld.global.u8 	%r260, [%rd63];
	mul.lo.s32 	%r261, %r5, %r258;
	cvt.rn.f64.s32 	%fd326, %r261;
	add.f64 	%fd465, %fd465, %fd326;
	mul.lo.s32 	%r262, %r5, %r259;
	cvt.rn.f64.s32 	%fd327, %r262;
	add.f64 	%fd466, %fd466, %fd327;
	mul.lo.s32 	%r263, %r5, %r260;
	cvt.rn.f64.s32 	%fd328, %r263;
	add.f64 	%fd467, %fd467, %fd328;
$L__BB0_22:
	ld.param.u32 	%r765, [_Z5sobelPhS_jjj_param_3];
	ld.param.u32 	%r731, [_Z5sobelPhS_jjj_param_2];
	setp.lt.u32 	%p70, %r818, 2;
	add.s32 	%r264, %r818, -2;
	setp.ge.s32 	%p71, %r264, %r765;
	or.pred  	%p72, %p70, %p71;
	mov.u32 	%r265, %ctaid.x;
	mov.u32 	%r266, %ntid.x;
	mov.u32 	%r267, %tid.x;
	mad.lo.s32 	%r268, %r265, %r266, %r267;
	setp.lt.s32 	%p73, %r268, 0;
	setp.ge.s32 	%p74, %r268, %r731;
	or.pred  	%p75, %p73, %p74;
	or.pred  	%p8, %p72, %p75;
	@%p8 bra 	$L__BB0_24;
	add.s32 	%r269, %r795, -1;
	add.s32 	%r270, %r795, -2;
	cvt.u64.u32 	%rd64, %r795;
	add.s64 	%rd65, %rd1, %rd64;
	ld.global.u8 	%r271, [%rd65];
	cvt.u64.u32 	%rd66, %r269;
	add.s64 	%rd67, %rd1, %rd66;
	ld.global.u8 	%r272, [%rd67];
	cvt.u64.u32 	%rd68, %r270;
	add.s64 	%rd69, %rd1, %rd68;
	ld.global.u8 	%r273, [%rd69];
	mul.lo.s32 	%r274, %r6, %r271;
	cvt.rn.f64.s32 	%fd329, %r274;
	add.f64 	%fd465, %fd465, %fd329;
	mul.lo.s32 	%r275, %r6, %r272;
	cvt.rn.f64.s32 	%fd330, %r275;
	add.f64 	%fd466, %fd466, %fd330;
	mul.lo.s32 	%r276, %r6, %r273;
	cvt.rn.f64.s32 	%fd331, %r276;
	add.f64 	%fd467, %fd467, %fd331;
$L__BB0_24:
	ld.param.u32 	%r766, [_Z5sobelPhS_jjj_param_3];
	ld.param.u32 	%r732, [_Z5sobelPhS_jjj_param_2];
	setp.eq.s32 	%p76, %r818, 0;
	setp.gt.s32 	%p77, %r818, %r766;
	or.pred  	%p78, %p76, %p77;
	mov.u32 	%r277, %ctaid.x;
	mov.u32 	%r278, %ntid.x;
	mov.u32 	%r279, %tid.x;
	mad.lo.s32 	%r280, %r277, %r278, %r279;
	setp.lt.s32 	%p79, %r280, 0;
	setp.ge.s32 	%p80, %r280, %r732;
	or.pred  	%p81, %p79, %p80;
	or.pred  	%p9, %p78, %p81;
	@%p9 bra 	$L__BB0_26;
	add.s32 	%r281, %r800, -1;
	add.s32 	%r282, %r800, -2;
	cvt.u64.u32 	%rd70, %r800;
	add.s64 	%rd71, %rd1, %rd70;
	ld.global.u8 	%r283, [%rd71];
	cvt.u64.u32 	%rd72, %r281;
	add.s64 	%rd73, %rd1, %rd72;
	ld.global.u8 	%r284, [%rd73];
	cvt.u64.u32 	%rd74, %r282;
	add.s64 	%rd75, %rd1, %rd74;
	ld.global.u8 	%r285, [%rd75];
	mul.lo.s32 	%r286, %r7, %r283;
	cvt.rn.f64.s32 	%fd332, %r286;
	add.f64 	%fd465, %fd465, %fd332;
	mul.lo.s32 	%r287, %r7, %r284;
	cvt.rn.f64.s32 	%fd333, %r287;
	add.f64 	%fd466, %fd466, %fd333;
	mul.lo.s32 	%r288, %r7, %r285;
	cvt.rn.f64.s32 	%fd334, %r288;
	add.f64 	%fd467, %fd467, %fd334;
$L__BB0_26:
	ld.param.u32 	%r767, [_Z5sobelPhS_jjj_param_3];
	ld.param.u32 	%r733, [_Z5sobelPhS_jjj_param_2];
	setp.ge.s32 	%p82, %r818, %r767;
	mov.u32 	%r289, %ctaid.x;
	mov.u32 	%r290, %ntid.x;
	mov.u32 	%r291, %tid.x;
	mad.lo.s32 	%r292, %r289, %r290, %r291;
	setp.lt.s32 	%p83, %r292, 0;
	setp.ge.s32 	%p84, %r292, %r733;
	or.pred  	%p85, %p84, %p82;
	or.pred  	%p10, %p85, %p83;
	@%p10 bra 	$L__BB0_28;
	add.s32 	%r293, %r804, -1;
	add.s32 	%r294, %r804, -2;
	cvt.u64.u32 	%rd76, %r804;
	add.s64 	%rd77, %rd1, %rd76;
	ld.global.u8 	%r295, [%rd77];
	cvt.u64.u32 	%rd78, %r293;
	add.s64 	%rd79, %rd1, %rd78;
	ld.global.u8 	%r296, [%rd79];
	cvt.u64.u32 	%rd80, %r294;
	add.s64 	%rd81, %rd1, %rd80;
	ld.global.u8 	%r297, [%rd81];
	mul.lo.s32 	%r298, %r8, %r295;
	cvt.rn.f64.s32 	%fd335, %r298;
	add.f64 	%fd465, %fd465, %fd335;
	mul.lo.s32 	%r299, %r8, %r296;
	cvt.rn.f64.s32 	%fd336, %r299;
	add.f64 	%fd466, %fd466, %fd336;
	mul.lo.s32 	%r300, %r8, %r297;
	cvt.rn.f64.s32 	%fd337, %r300;
	add.f64 	%fd467, %fd467, %fd337;
$L__BB0_28:
	ld.param.u32 	%r768, [_Z5sobelPhS_jjj_param_3];
	ld.param.u32 	%r734, [_Z5sobelPhS_jjj_param_2];
	setp.ge.s32 	%p86, %r77, %r768;
	mov.u32 	%r301, %ctaid.x;
	mov.u32 	%r302, %ntid.x;
	mov.u32 	%r303, %tid.x;
	mad.lo.s32 	%r304, %r301, %r302, %r303;
	setp.lt.s32 	%p87, %r304, 0;
	setp.ge.s32 	%p88, %r304, %r734;
	or.pred  	%p89, %p88, %p86;
	or.pred  	%p90, %p89, %p87;
	@%p90 bra 	$L__BB0_30;
	add.s32 	%r305, %r809, -1;
	add.s32 	%r306, %r809, -2;
	cvt.u64.u32 	%rd82, %r809;
	add.s64 	%rd83, %rd1, %rd82;
	ld.global.u8 	%r307, [%rd83];
	cvt.u64.u32 	%rd84, %r305;
	add.s64 	%rd85, %rd1, %rd84;
	ld.global.u8 	%r308, [%rd85];
	cvt.u64.u32 	%rd86, %r306;
	add.s64 	%rd87, %rd1, %rd86;
	ld.global.u8 	%r309, [%rd87];
	mul.lo.s32 	%r310, %r9, %r307;
	cvt.rn.f64.s32 	%fd338, %r310;
	add.f64 	%fd465, %fd465, %fd338;
	mul.lo.s32 	%r311, %r9, %r308;
	cvt.rn.f64.s32 	%fd339, %r311;
	add.f64 	%fd466, %fd466, %fd339;
	mul.lo.s32 	%r312, %r9, %r309;
	cvt.rn.f64.s32 	%fd340, %r312;
	add.f64 	%fd467, %fd467, %fd340;
$L__BB0_30:
	ld.param.u32 	%r769, [_Z5sobelPhS_jjj_param_3];
	ld.param.u32 	%r735, [_Z5sobelPhS_jjj_param_2];
	setp.ge.s32 	%p91, %r78, %r769;
	mov.u32 	%r313, %ctaid.x;
	mov.u32 	%r314, %ntid.x;
	mov.u32 	%r315, %tid.x;
	mad.lo.s32 	%r316, %r313, %r314, %r315;
	setp.lt.s32 	%p92, %r316, 0;
	setp.ge.s32 	%p93, %r316, %r735;
	or.pred  	%p94, %p93, %p91;
	or.pred  	%p95, %p94, %p92;
	@%p95 bra 	$L__BB0_32;
	add.s32 	%r317, %r814, -1;
	add.s32 	%r318, %r814, -2;
	cvt.u64.u32 	%rd88, %r814;
	add.s64 	%rd89, %rd1, %rd88;
	ld.global.u8 	%r319, [%rd89];
	cvt.u64.u32 	%rd90, %r317;
	add.s64 	%rd91, %rd1, %rd90;
	ld.global.u8 	%r320, [%rd91];
	cvt.u64.u32 	%rd92, %r318;
	add.s64 	%rd93, %rd1, %rd92;
	ld.global.u8 	%r321, [%rd93];
	ld.const.s8 	%r322, [mask+22];
	mul.lo.s32 	%r323, %r322, %r319;
	cvt.rn.f64.s32 	%fd341, %r323;
	add.f64 	%fd465, %fd465, %fd341;
	mul.lo.s32 	%r324, %r322, %r320;
	cvt.rn.f64.s32 	%fd342, %r324;
	add.f64 	%fd466, %fd466, %fd342;
	mul.lo.s32 	%r325, %r322, %r321;
	cvt.rn.f64.s32 	%fd343, %r325;
	add.f64 	%fd467, %fd467, %fd343;
$L__BB0_32:
	ld.param.u32 	%r770, [_Z5sobelPhS_jjj_param_3];
	ld.param.u32 	%r736, [_Z5sobelPhS_jjj_param_2];
	setp.lt.u32 	%p96, %r818, 2;
	add.s32 	%r326, %r818, -2;
	setp.ge.s32 	%p97, %r326, %r770;
	or.pred  	%p98, %p96, %p97;
	mov.u32 	%r327, %ctaid.x;
	mov.u32 	%r328, %ntid.x;
	mov.u32 	%r329, %tid.x;
	mad.lo.s32 	%r330, %r327, %r328, %r329;
	setp.lt.s32 	%p99, %r330, -1;
	add.s32 	%r331, %r330, 1;
	setp.ge.s32 	%p100, %r331, %r736;
	or.pred  	%p101, %p99, %p100;
	or.pred  	%p11, %p98, %p101;
	@%p11 bra 	$L__BB0_34;
	add.s32 	%r332, %r796, -1;
	add.s32 	%r333, %r796, -2;
	cvt.u64.u32 	%rd94, %r796;
	add.s64 	%rd95, %rd1, %rd94;
	ld.global.u8 	%r334, [%rd95];
	cvt.u64.u32 	%rd96, %r332;
	add.s64 	%rd97, %rd1, %rd96;
	ld.global.u8 	%r335, [%rd97];
	cvt.u64.u32 	%rd98, %r333;
	add.s64 	%rd99, %rd1, %rd98;
	ld.global.u8 	%r336, [%rd99];
	ld.const.s8 	%r337, [mask+3];
	mul.lo.s32 	%r338, %r337, %r334;
	cvt.rn.f64.s32 	%fd344, %r338;
	add.f64 	%fd465, %fd465, %fd344;
	mul.lo.s32 	%r339, %r337, %r335;
	cvt.rn.f64.s32 	%fd345, %r339;
	add.f64 	%fd466, %fd466, %fd345;
	mul.lo.s32 	%r340, %r337, %r336;
	cvt.rn.f64.s32 	%fd346, %r340;
	add.f64 	%fd467, %fd467, %fd346;
$L__BB0_34:
	ld.param.u32 	%r771, [_Z5sobelPhS_jjj_param_3];
	ld.param.u32 	%r737, [_Z5sobelPhS_jjj_param_2];
	setp.eq.s32 	%p102, %r818, 0;
	setp.gt.s32 	%p103, %r818, %r771;
	or.pred  	%p104, %p102, %p103;
	mov.u32 	%r341, %ctaid.x;
	mov.u32 	%r342, %ntid.x;
	mov.u32 	%r343, %tid.x;
	mad.lo.s32 	%r344, %r341, %r342, %r343;
	setp.lt.s32 	%p105, %r344, -1;
	add.s32 	%r345, %r344, 1;
	setp.ge.s32 	%p106, %r345, %r737;
	or.pred  	%p107, %p105, %p106;
	or.pred  	%p12, %p104, %p107;
	@%p12 bra 	$L__BB0_36;
	add.s32 	%r346, %r801, -1;
	add.s32 	%r347, %r801, -2;
	cvt.u64.u32 	%rd100, %r801;
	add.s64 	%rd101, %rd1, %rd100;
	ld.global.u8 	%r348, [%rd101];
	cvt.u64.u32 	%rd102, %r346;
	add.s64 	%rd103, %rd1, %rd102;
	ld.global.u8 	%r349, [%rd103];
	cvt.u64.u32 	%rd104, %r347;
	add.s64 	%rd105, %rd1, %rd104;
	ld.global.u8 	%r350, [%rd105];
	ld.const.s8 	%r351, [mask+8];
	mul.lo.s32 	%r352, %r351, %r348;
	cvt.rn.f64.s32 	%fd347, %r352;
	add.f64 	%fd465, %fd465, %fd347;
	mul.lo.s32 	%r353, %r351, %r349;
	cvt.rn.f64.s32 	%fd348, %r353;
	add.f64 	%fd466, %fd466, %fd348;
	mul.lo.s32 	%r354, %r351, %r350;
	cvt.rn.f64.s32 	%fd349, %r354;
	add.f64 	%fd467, %fd467, %fd349;
$L__BB0_36:
	ld.param.u32 	%r772, [_Z5sobelPhS_jjj_param_3];
	ld.param.u32 	%r738, [_Z5sobelPhS_jjj_param_2];
	setp.ge.s32 	%p108, %r818, %r772;
	mov.u32 	%r355, %ctaid.x;
	mov.u32 	%r356, %ntid.x;
	mov.u32 	%r357, %tid.x;
	mad.lo.s32 	%r358, %r355, %r356, %r357;
	setp.lt.s32 	%p109, %r358, -1;
	add.s32 	%r359, %r358, 1;
	setp.ge.s32 	%p110, %r359, %r738;
	or.pred  	%p111, %p110, %p108;
	or.pred  	%p13, %p111, %p109;
	@%p13 bra 	$L__BB0_38;
	add.s32 	%r360, %r805, -1;
	add.s32 	%r361, %r805, -2;
	cvt.u64.u32 	%rd106, %r805;
	add.s64 	%rd107, %rd1, %rd106;
	ld.global.u8 	%r362, [%rd107];
	cvt.u64.u32 	%rd108, %r360;
	add.s64 	%rd109, %rd1, %rd108;
	ld.global.u8 	%r363, [%rd109];
	cvt.u64.u32 	%rd110, %r361;
	add.s64 	%rd111, %rd1, %rd110;
	ld.global.u8 	%r364, [%rd111];
	ld.const.s8 	%r365, [mask+13];
	mul.lo.s32 	%r366, %r365, %r362;
	cvt.rn.f64.s32 	%fd350, %r366;
	add.f64 	%fd465, %fd465, %fd350;
	mul.lo.s32 	%r367, %r365, %r363;
	cvt.rn.f64.s32 	%fd351, %r367;
	add.f64 	%fd466, %fd466, %fd351;
	mul.lo.s32 	%r368, %r365, %r364;
	cvt.rn.f64.s32 	%fd352, %r368;
	add.f64 	%fd467, %fd467, %fd352;
$L__BB0_38:
	ld.param.u32 	%r773, [_Z5sobelPhS_jjj_param_3];
	ld.param.u32 	%r739, [_Z5sobelPhS_jjj_param_2];
	setp.ge.s32 	%p112, %r77, %r773;
	mov.u32 	%r369, %ctaid.x;
	mov.u32 	%r370, %ntid.x;
	mov.u32 	%r371, %tid.x;
	mad.lo.s32 	%r372, %r369, %r370, %r371;
	setp.lt.s32 	%p113, %r372, -1;
	add.s32 	%r373, %r372, 1;
	setp.ge.s32 	%p114, %r373, %r739;
	or.pred  	%p115, %p114, %p112;
	or.pred  	%p116, %p115, %p113;
	@%p116 bra 	$L__BB0_40;
	add.s32 	%r374, %r810, -1;
	add.s32 	%r375, %r810, -2;
	cvt.u64.u32 	%rd112, %r810;
	add.s64 	%rd113, %rd1, %rd112;
	ld.global.u8 	%r376, [%rd113];
	cvt.u64.u32 	%rd114, %r374;
	add.s64 	%rd115, %rd1, %rd114;
	ld.global.u8 	%r377, [%rd115];
	cvt.u64.u32 	%rd116, %r375;
	add.s64 	%rd117, %rd1, %rd116;
	ld.global.u8 	%r378, [%rd117];
	ld.const.s8 	%r379, [mask+18];
	mul.lo.s32 	%r380, %r379, %r376;
	cvt.rn.f64.s32 	%fd353, %r380;
	add.f64 	%fd465, %fd465, %fd353;
	mul.lo.s32 	%r381, %r379, %r377;
	cvt.rn.f64.s32 	%fd354, %r381;
	add.f64 	%fd466, %fd466, %fd354;
	mul.lo.s32 	%r382, %r379, %r378;
	cvt.rn.f64.s32 	%fd355, %r382;
	add.f64 	%fd467, %fd467, %fd355;
$L__BB0_40:
	ld.param.u32 	%r774, [_Z5sobelPhS_jjj_param_3];
	ld.param.u32 	%r740, [_Z5sobelPhS_jjj_param_2];
	setp.ge.s32 	%p117, %r78, %r774;
	mov.u32 	%r383, %ctaid.x;
	mov.u32 	%r384, %ntid.x;
	mov.u32 	%r385, %tid.x;
	mad.lo.s32 	%r386, %r383, %r384, %r385;
	setp.lt.s32 	%p118, %r386, -1;
	add.s32 	%r387, %r386, 1;
	setp.ge.s32 	%p119, %r387, %r740;
	or.pred  	%p120, %p119, %p117;
	or.pred  	%p121, %p120, %p118;
	@%p121 bra 	$L__BB0_42;
	add.s32 	%r388, %r813, -1;
	add.s32 	%r389, %r813, -2;
	cvt.u64.u32 	%rd118, %r813;
	add.s64 	%rd119, %rd1, %rd118;
	ld.global.u8 	%r390, [%rd119];
	cvt.u64.u32 	%rd120, %r388;
	add.s64 	%rd121, %rd1, %rd120;
	ld.global.u8 	%r391, [%rd121];
	cvt.u64.u32 	%rd122, %r389;
	add.s64 	%rd123, %rd1, %rd122;
	ld.global.u8 	%r392, [%rd123];
	ld.const.s8 	%r393, [mask+23];
	mul.lo.s32 	%r394, %r393, %r390;
	cvt.rn.f64.s32 	%fd356, %r394;
	add.f64 	%fd465, %fd465, %fd356;
	mul.lo.s32 	%r395, %r393, %r391;
	cvt.rn.f64.s32 	%fd357, %r395;
	add.f64 	%fd466, %fd466, %fd357;
	mul.lo.s32 	%r396, %r393, %r392;
	cvt.rn.f64.s32 	%fd358, %r396;
	add.f64 	%fd467, %fd467, %fd358;
$L__BB0_42:
	ld.param.u32 	%r775, [_Z5sobelPhS_jjj_param_3];
	ld.param.u32 	%r741, [_Z5sobelPhS_jjj_param_2];
	setp.lt.u32 	%p122, %r818, 2;
	add.s32 	%r397, %r818, -2;
	setp.ge.s32 	%p123, %r397, %r775;
	or.pred  	%p124, %p122, %p123;
	mov.u32 	%r398, %ctaid.x;
	mov.u32 	%r399, %ntid.x;
	mov.u32 	%r400, %tid.x;
	mad.lo.s32 	%r401, %r398, %r399, %r400;
	setp.lt.s32 	%p125, %r401, -2;
	add.s32 	%r402, %r401, 2;
	setp.ge.s32 	%p126, %r402, %r741;
	or.pred  	%p127, %p125, %p126;
	or.pred  	%p14, %p124, %p127;
	@%p14 bra 	$L__BB0_44;
	add.s32 	%r403, %r797, -1;
	add.s32 	%r404, %r797, -2;
	cvt.u64.u32 	%rd124, %r797;
	add.s64 	%rd125, %rd1, %rd124;
	ld.global.u8 	%r405, [%rd125];
	cvt.u64.u32 	%rd126, %r403;
	add.s64 	%rd127, %rd1, %rd126;
	ld.global.u8 	%r406, [%rd127];
	cvt.u64.u32 	%rd128, %r404;
	add.s64 	%rd129, %rd1, %rd128;
	ld.global.u8 	%r407, [%rd129];
	mul.lo.s32 	%r408, %r10, %r405;
	cvt.rn.f64.s32 	%fd359, %r408;
	add.f64 	%fd465, %fd465, %fd359;
	mul.lo.s32 	%r409, %r10, %r406;
	cvt.rn.f64.s32 	%fd360, %r409;
	add.f64 	%fd466, %fd466, %fd360;
	mul.lo.s32 	%r410, %r10, %r407;
	cvt.rn.f64.s32 	%fd361, %r410;
	add.f64 	%fd467, %fd467, %fd361;
$L__BB0_44:
	ld.param.u32 	%r776, [_Z5sobelPhS_jjj_param_3];
	ld.param.u32 	%r742, [_Z5sobelPhS_jjj_param_2];
	setp.eq.s32 	%p128, %r818, 0;
	setp.gt.s32 	%p129, %r818, %r776;
	or.pred  	%p130, %p128, %p129;
	mov.u32 	%r411, %ctaid.x;
	mov.u32 	%r412, %ntid.x;
	mov.u32 	%r413, %tid.x;
	mad.lo.s32 	%r414, %r411, %r412, %r413;
	setp.lt.s32 	%p131, %r414, -2;
	add.s32 	%r415, %r414, 2;
	setp.ge.s32 	%p132, %r415, %r742;
	or.pred  	%p133, %p131, %p132;
	or.pred  	%p15, %p130, %p133;
	@%p15 bra 	$L__BB0_46;
	add.s32 	%r416, %r802, -1;
	add.s32 	%r417, %r802, -2;
	cvt.u64.u32 	%rd130, %r802;
	add.s64 	%rd131, %rd1, %rd130;
	ld.global.u8 	%r418, [%rd131];
	cvt.u64.u32 	%rd132, %r416;
	add.s64 	%rd133, %rd1, %rd132;
	ld.global.u8 	%r419, [%rd133];
	cvt.u64.u32 	%rd134, %r417;
	add.s64 	%rd135, %rd1, %rd134;
	ld.global.u8 	%r420, [%rd135];
	mul.lo.s32 	%r421, %r11, %r418;
	cvt.rn.f64.s32 	%fd362, %r421;
	add.f64 	%fd465, %fd465, %fd362;
	mul.lo.s32 	%r422, %r11, %r419;
	cvt.rn.f64.s32 	%fd363, %r422;
	add.f64 	%fd466, %fd466, %fd363;
	mul.lo.s32 	%r423, %r11, %r420;
	cvt.rn.f64.s32 	%fd364, %r423;
	add.f64 	%fd467, %fd467, %fd364;
$L__BB0_46:
	ld.param.u32 	%r777, [_Z5sobelPhS_jjj_param_3];
	ld.param.u32 	%r743, [_Z5sobelPhS_jjj_param_2];
	setp.ge.s32 	%p134, %r818, %r777;
	mov.u32 	%r424, %ctaid.x;
	mov.u32 	%r425, %ntid.x;
	mov.u32 	%r426, %tid.x;
	mad.lo.s32 	%r427, %r424, %r425, %r426;
	setp.lt.s32 	%p135, %r427, -2;
	add.s32 	%r428, %r427, 2;
	setp.ge.s32 	%p136, %r428, %r743;
	or.pred  	%p137, %p136, %p134;
	or.pred  	%p16, %p137, %p135;
	@%p16 bra 	$L__BB0_48;
	add.s32 	%r429, %r806, -1;
	add.s32 	%r430, %r806, -2;
	cvt.u64.u32 	%rd136, %r806;
	add.s64 	%rd137, %rd1, %rd136;
	ld.global.u8 	%r431, [%rd137];
	cvt.u64.u32 	%rd138, %r429;
	add.s64 	%rd139, %rd1, %rd138;
	ld.global.u8 	%r432, [%rd139];
	cvt.u64.u32 	%rd140, %r430;
	add.s64 	%rd141, %rd1, %rd140;
	ld.global.u8 	%r433, [%rd141];
	mul.lo.s32 	%r434, %r12, %r431;
	cvt.rn.f64.s32 	%fd365, %r434;
	add.f64 	%fd465, %fd465, %fd365;
	mul.lo.s32 	%r435, %r12, %r432;
	cvt.rn.f64.s32 	%fd366, %r435;
	add.f64 	%fd466, %fd466, %fd366;
	mul.lo.s32 	%r436, %r12, %r433;
	cvt.rn.f64.s32 	%fd367, %r436;
	add.f64 	%fd467, %fd467, %fd367;
$L__BB0_48:
	ld.param.u32 	%r778, [_Z5sobelPhS_jjj_param_3];
	ld.param.u32 	%r744, [_Z5sobelPhS_jjj_param_2];
	setp.ge.s32 	%p138, %r77, %r778;
	mov.u32 	%r437, %ctaid.x;
	mov.u32 	%r438, %ntid.x;
	mov.u32 	%r439, %tid.x;
	mad.lo.s32 	%r440, %r437, %r438, %r439;
	setp.lt.s32 	%p139, %r440, -2;
	add.s32 	%r441, %r440, 2;
	setp.ge.s32 	%p140, %r441, %r744;
	or.pred  	%p141, %p140, %p138;
	or.pred  	%p142, %p141, %p139;
	@%p142 bra 	$L__BB0_50;
	add.s32 	%r442, %r811, -1;
	add.s32 	%r443, %r811, -2;
	cvt.u64.u32 	%rd142, %r811;
	add.s64 	%rd143, %rd1, %rd142;
	ld.global.u8 	%r444, [%rd143];
	cvt.u64.u32 	%rd144, %r442;
	add.s64 	%rd145, %rd1, %rd144;
	ld.global.u8 	%r445, [%rd145];
	cvt.u64.u32 	%rd146, %r443;
	add.s64 	%rd147, %rd1, %rd146;
	ld.global.u8 	%r446, [%rd147];
	mul.lo.s32 	%r447, %r13, %r444;
	cvt.rn.f64.s32 	%fd368, %r447;
	add.f64 	%fd465, %fd465, %fd368;
	mul.lo.s32 	%r448, %r13, %r445;
	cvt.rn.f64.s32 	%fd369, %r448;
	add.f64 	%fd466, %fd466, %fd369;
	mul.lo.s32 	%r449, %r13, %r446;
	cvt.rn.f64.s32 	%fd370, %r449;
	add.f64 	%fd467, %fd467, %fd370;
$L__BB0_50:
	ld.param.u32 	%r779, [_Z5sobelPhS_jjj_param_3];
	ld.param.u32 	%r745, [_Z5sobelPhS_jjj_param_2];
	setp.ge.s32 	%p143, %r78, %r779;
	mov.u32 	%r450, %ctaid.x;
	mov.u32 	%r451, %ntid.x;
	mov.u32 	%r452, %tid.x;
	mad.lo.s32 	%r453, %r450, %r451, %r452;
	setp.lt.s32 	%p144, %r453, -2;
	add.s32 	%r454, %r453, 2;
	setp.ge.s32 	%p145, %r454, %r745;
	or.pred  	%p146, %p145, %p143;
	or.pred  	%p147, %p146, %p144;
	@%p147 bra 	$L__BB0_52;
	add.s32 	%r455, %r812, -1;
	add.s32 	%r456, %r812, -2;
	cvt.u64.u32 	%rd148, %r812;
	add.s64 	%rd149, %rd1, %rd148;
	ld.global.u8 	%r457, [%rd149];
	cvt.u64.u32 	%rd150, %r455;
	add.s64 	%rd151, %rd1, %rd150;
	ld.global.u8 	%r458, [%rd151];
	cvt.u64.u32 	%rd152, %r456;
	add.s64 	%rd153, %rd1, %rd152;
	ld.global.u8 	%r459, [%rd153];
	mul.lo.s32 	%r460, %r14, %r457;
	cvt.rn.f64.s32 	%fd371, %r460;
	add.f64 	%fd465, %fd465, %fd371;
	mul.lo.s32 	%r461, %r14, %r458;
	cvt.rn.f64.s32 	%fd372, %r461;
	add.f64 	%fd466, %fd466, %fd372;
	mul.lo.s32 	%r462, %r14, %r459;
	cvt.rn.f64.s32 	%fd373, %r462;
	add.f64 	%fd467, %fd467, %fd373;
$L__BB0_52:
	mov.f64 	%fd540, 0d0000000000000000;
	mov.f64 	%fd541, %fd540;
	mov.f64 	%fd542, %fd540;
	@%p2 bra 	$L__BB0_54;
	add.s32 	%r463, %r793, -1;
	add.s32 	%r464, %r793, -2;
	cvt.u64.u32 	%rd154, %r793;
	add.s64 	%rd155, %rd1, %rd154;
	ld.global.u8 	%r465, [%rd155];
	cvt.u64.u32 	%rd156, %r463;
	add.s64 	%rd157, %rd1, %rd156;
	ld.global.u8 	%r466, [%rd157];
	cvt.u64.u32 	%rd158, %r464;
	add.s64 	%rd159, %rd1, %rd158;
	ld.global.u8 	%r467, [%rd159];
	mul.lo.s32 	%r468, %r15, %r465;
	cvt.rn.f64.s32 	%fd540, %r468;
	mul.lo.s32 	%r469, %r15, %r466;
	cvt.rn.f64.s32 	%fd541, %r469;
	mul.lo.s32 	%r470, %r15, %r467;
	cvt.rn.f64.s32 	%fd542, %r470;
$L__BB0_54:
	@%p3 bra 	$L__BB0_56;
	add.s32 	%r471, %r798, -1;
	add.s32 	%r472, %r798, -2;
	cvt.u64.u32 	%rd160, %r798;
	add.s64 	%rd161, %rd1, %rd160;
	ld.global.u8 	%r473, [%rd161];
	cvt.u64.u32 	%rd162, %r471;
	add.s64 	%rd163, %rd1, %rd162;
	ld.global.u8 	%r474, [%rd163];
	cvt.u64.u32 	%rd164, %r472;
	add.s64 	%rd165, %rd1, %rd164;
	ld.global.u8 	%r475, [%rd165];
	mul.lo.s32 	%r476, %r16, %r473;
	cvt.rn.f64.s32 	%fd375, %r476;
	add.f64 	%fd540, %fd540, %fd375;
	mul.lo.s32 	%r477, %r16, %r474;
	cvt.rn.f64.s32 	%fd376, %r477;
	add.f64 	%fd541, %fd541, %fd376;
	mul.lo.s32 	%r478, %r16, %r475;
	cvt.rn.f64.s32 	%fd377, %r478;
	add.f64 	%fd542, %fd542, %fd377;
$L__BB0_56:
	@%p4 bra 	$L__BB0_58;
	add.s32 	%r479, %r817, -1;
	add.s32 	%r480, %r817, -2;
	cvt.u64.u32 	%rd166, %r817;
	add.s64 	%rd167, %rd1, %rd166;
	ld.global.u8 	%r481, [%rd167];
	cvt.u64.u32 	%rd168, %r479;
	add.s64 	%rd169, %rd1, %rd168;
	ld.global.u8 	%r482, [%rd169];
	cvt.u64.u32 	%rd170, %r480;
	add.s64 	%rd171, %rd1, %rd170;
	ld.global.u8 	%r483, [%rd171];
	mul.lo.s32 	%r484, %r17, %r481;
	cvt.rn.f64.s32 	%fd378, %r484;
	add.f64 	%fd540, %fd540, %fd378;
	mul.lo.s32 	%r485, %r17, %r482;
	cvt.rn.f64.s32 	%fd379, %r485;
	add.f64 	%fd541, %fd541, %fd379;
	mul.lo.s32 	%r486, %r17, %r483;
	cvt.rn.f64.s32 	%fd380, %r486;
	add.f64 	%fd542, %fd542, %fd380;
$L__BB0_58:
	ld.param.u32 	%r780, [_Z5sobelPhS_jjj_param_3];
	ld.param.u32 	%r746, [_Z5sobelPhS_jjj_param_2];
	setp.ge.s32 	%p148, %r77, %r780;
	mov.u32 	%r487, %ctaid.x;
	mov.u32 	%r488, %ntid.x;
	mov.u32 	%r489, %tid.x;
	mad.lo.s32 	%r490, %r487, %r488, %r489;
	setp.lt.s32 	%p149, %r490, 2;
	add.s32 	%r491, %r490, -2;
	setp.ge.s32 	%p150, %r491, %r746;
	or.pred  	%p151, %p149, %p150;
	or.pred  	%p153, %p148, %p151;
	@%p153 bra 	$L__BB0_60;
	add.s32 	%r492, %r807, -1;
	add.s32 	%r493, %r807, -2;
	cvt.u64.u32 	%rd172, %r807;
	add.s64 	%rd173, %rd1, %rd172;
	ld.global.u8 	%r494, [%rd173];
	cvt.u64.u32 	%rd174, %r492;
	add.s64 	%rd175, %rd1, %rd174;
	ld.global.u8 	%r495, [%rd175];
	cvt.u64.u32 	%rd176, %r493;
	add.s64 	%rd177, %rd1, %rd176;
	ld.global.u8 	%r496, [%rd177];
	mul.lo.s32 	%r497, %r18, %r494;
	cvt.rn.f64.s32 	%fd381, %r497;
	add.f64 	%fd540, %fd540, %fd381;
	mul.lo.s32 	%r498, %r18, %r495;
	cvt.rn.f64.s32 	%fd382, %r498;
	add.f64 	%fd541, %fd541, %fd382;
	mul.lo.s32 	%r499, %r18, %r496;
	cvt.rn.f64.s32 	%fd383, %r499;
	add.f64 	%fd542, %fd542, %fd383;
$L__BB0_60:
	ld.param.u32 	%r781, [_Z5sobelPhS_jjj_param_3];
	ld.param.u32 	%r747, [_Z5sobelPhS_jjj_param_2];
	add.s32 	%r500, %r77, 1;
	setp.ge.s32 	%p154, %r500, %r781;
	mov.u32 	%r501, %ctaid.x;
	mov.u32 	%r502, %ntid.x;
	mov.u32 	%r503, %tid.x;
	mad.lo.s32 	%r504, %r501, %r502, %r503;
	setp.lt.s32 	%p155, %r504, 2;
	add.s32 	%r505, %r504, -2;
	setp.ge.s32 	%p156, %r505, %r747;
	or.pred  	%p157, %p155, %p156;
	or.pred  	%p159, %p154, %p157;
	@%p159 bra 	$L__BB0_62;
	add.s32 	%r506, %r816, -1;
	add.s32 	%r507, %r816, -2;
	cvt.u64.u32 	%rd178, %r816;
	add.s64 	%rd179, %rd1, %rd178;
	ld.global.u8 	%r508, [%rd179];
	cvt.u64.u32 	%rd180, %r506;
	add.s64 	%rd181, %rd1, %rd180;
	ld.global.u8 	%r509, [%rd181];
	cvt.u64.u32 	%rd182, %r507;
	add.s64 	%rd183, %rd1, %rd182;
	ld.global.u8 	%r510, [%rd183];
	mul.lo.s32 	%r511, %r19, %r508;
	cvt.rn.f64.s32 	%fd384, %r511;
	add.f64 	%fd540, %fd540, %fd384;
	mul.lo.s32 	%r512, %r19, %r509;
	cvt.rn.f64.s32 	%fd385, %r512;
	add.f64 	%fd541, %fd541, %fd385;
	mul.lo.s32 	%r513, %r19, %r510;
	cvt.rn.f64.s32 	%fd386, %r513;
	add.f64 	%fd542, %fd542, %fd386;
$L__BB0_62:
	@%p5 bra 	$L__BB0_64;
	add.s32 	%r514, %r794, -1;
	add.s32 	%r515, %r794, -2;
	cvt.u64.u32 	%rd184, %r794;
	add.s64 	%rd185, %rd1, %rd184;
	ld.global.u8 	%r516, [%rd185];
	cvt.u64.u32 	%rd186, %r514;
	add.s64 	%rd187, %rd1, %rd186;
	ld.global.u8 	%r517, [%rd187];
	cvt.u64.u32 	%rd188, %r515;
	add.s64 	%rd189, %rd1, %rd188;
	ld.global.u8 	%r518, [%rd189];
	mul.lo.s32 	%r519, %r20, %r516;
	cvt.rn.f64.s32 	%fd387, %r519;
	add.f64 	%fd540, %fd540, %fd387;
	mul.lo.s32 	%r520, %r20, %r517;
	cvt.rn.f64.s32 	%fd388, %r520;
	add.f64 	%fd541, %fd541, %fd388;
	mul.lo.s32 	%r521, %r20, %r518;
	cvt.rn.f64.s32 	%fd389, %r521;
	add.f64 	%fd542, %fd542, %fd389;
$L__BB0_64:
	@%p6 bra 	$L__BB0_66;
	add.s32 	%r522, %r799, -1;
	add.s32 	%r523, %r799, -2;
	cvt.u64.u32 	%rd190, %r799;
	add.s64 	%rd191, %rd1, %rd190;
	ld.global.u8 	%r524, [%rd191];
	cvt.u64.u32 	%rd192, %r522;
	add.s64 	%rd193, %rd1, %rd192;
	ld.global.u8 	%r525, [%rd193];
	cvt.u64.u32 	%rd194, %r523;
	add.s64 	%rd195, %rd1, %rd194;
	ld.global.u8 	%r526, [%rd195];
	mul.lo.s32 	%r527, %r21, %r524;
	cvt.rn.f64.s32 	%fd390, %r527;
	add.f64 	%fd540, %fd540, %fd390;
	mul.lo.s32 	%r528, %r21, %r525;
	cvt.rn.f64.s32 	%fd391, %r528;
	add.f64 	%fd541, %fd541, %fd391;
	mul.lo.s32 	%r529, %r21, %r526;
	cvt.rn.f64.s32 	%fd392, %r529;
	add.f64 	%fd542, %fd542, %fd392;
$L__BB0_66:
	@%p7 bra 	$L__BB0_68;
	add.s32 	%r530, %r803, -1;
	add.s32 	%r531, %r803, -2;
	cvt.u64.u32 	%rd196, %r803;
	add.s64 	%rd197, %rd1, %rd196;
	ld.global.u8 	%r532, [%rd197];
	cvt.u64.u32 	%rd198, %r530;
	add.s64 	%rd199, %rd1, %rd198;
	ld.global.u8 	%r533, [%rd199];
	cvt.u64.u32 	%rd200, %r531;
	add.s64 	%rd201, %rd1, %rd200;
	ld.global.u8 	%r534, [%rd201];
	mul.lo.s32 	%r535, %r22, %r532;
	cvt.rn.f64.s32 	%fd393, %r535;
	add.f64 	%fd540, %fd540, %fd393;
	mul.lo.s32 	%r536, %r22, %r533;
	cvt.rn.f64.s32 	%fd394, %r536;
	add.f64 	%fd541, %fd541, %fd394;
	mul.lo.s32 	%r537, %r22, %r534;
	cvt.rn.f64.s32 	%fd395, %r537;
	add.f64 	%fd542, %fd542, %fd395;
$L__BB0_68:
	ld.param.u32 	%r782, [_Z5sobelPhS_jjj_param_3];
	ld.param.u32 	%r748, [_Z5sobelPhS_jjj_param_2];
	setp.ge.s32 	%p160, %r77, %r782;
	mov.u32 	%r538, %ctaid.x;
	mov.u32 	%r539, %ntid.x;
	mov.u32 	%r540, %tid.x;
	mad.lo.s32 	%r541, %r538, %r539, %r540;
	setp.lt.s32 	%p161, %r541, 1;
	setp.gt.s32 	%p162, %r541, %r748;
	or.pred  	%p163, %p161, %p162;
	or.pred  	%p164, %p160, %p163;
	@%p164 bra 	$L__BB0_70;
	add.s32 	%r542, %r808, -1;
	add.s32 	%r543, %r808, -2;
	cvt.u64.u32 	%rd202, %r808;
	add.s64 	%rd203, %rd1, %rd202;
	ld.global.u8 	%r544, [%rd203];
	cvt.u64.u32 	%rd204, %r542;
	add.s64 	%rd205, %rd1, %rd204;
	ld.global.u8 	%r545, [%rd205];
	cvt.u64.u32 	%rd206, %r543;
	add.s64 	%rd207, %rd1, %rd206;
	ld.global.u8 	%r546, [%rd207];
	mul.lo.s32 	%r547, %r23, %r544;
	cvt.rn.f64.s32 	%fd396, %r547;
	add.f64 	%fd540, %fd540, %fd396;
	mul.lo.s32 	%r548, %r23, %r545;
	cvt.rn.f64.s32 	%fd397, %r548;
	add.f64 	%fd541, %fd541, %fd397;
	mul.lo.s32 	%r549, %r23, %r546;
	cvt.rn.f64.s32 	%fd398, %r549;
	add.f64 	%fd542, %fd542, %fd398;
$L__BB0_70:
	ld.param.u32 	%r783, [_Z5sobelPhS_jjj_param_3];
	ld.param.u32 	%r749, [_Z5sobelPhS_jjj_param_2];
	add.s32 	%r550, %r77, 1;
	setp.ge.s32 	%p165, %r550, %r783;
	mov.u32 	%r551, %ctaid.x;
	mov.u32 	%r552, %ntid.x;
	mov.u32 	%r553, %tid.x;
	mad.lo.s32 	%r554, %r551, %r552, %r553;
	setp.lt.s32 	%p166, %r554, 1;
	setp.gt.s32 	%p167, %r554, %r749;
	or.pred  	%p168, %p166, %p167;
	or.pred  	%p169, %p165, %p168;
	@%p169 bra 	$L__BB0_72;
	add.s32 	%r555, %r815, -1;
	add.s32 	%r556, %r815, -2;
	cvt.u64.u32 	%rd208, %r815;
	add.s64 	%rd209, %rd1, %rd208;
	ld.global.u8 	%r557, [%rd209];
	cvt.u64.u32 	%rd210, %r555;
	add.s64 	%rd211, %rd1, %rd210;
	ld.global.u8 	%r558, [%rd211];
	cvt.u64.u32 	%rd212, %r556;
	add.s64 	%rd213, %rd1, %rd212;
	ld.global.u8 	%r559, [%rd213];
	mul.lo.s32 	%r560, %r24, %r557;
	cvt.rn.f64.s32 	%fd399, %r560;
	add.f64 	%fd540, %fd540, %fd399;
	mul.lo.s32 	%r561, %r24, %r558;
	cvt.rn.f64.s32 	%fd400, %r561;
	add.f64 	%fd541, %fd541, %fd400;
	mul.lo.s32 	%r562, %r24, %r559;
	cvt.rn.f64.s32 	%fd401, %r562;
	add.f64 	%fd542, %fd542, %fd401;
$L__BB0_72:
	@%p8 bra 	$L__BB0_74;
	add.s32 	%r563, %r795, -1;
	add.s32 	%r564, %r795, -2;
	cvt.u64.u32 	%rd214, %r795;
	add.s64 	%rd215, %rd1, %rd214;
	ld.global.u8 	%r565, [%rd215];
	cvt.u64.u32 	%rd216, %r563;
	add.s64 	%rd217, %rd1, %rd216;
	ld.global.u8 	%r566, [%rd217];
	cvt.u64.u32 	%rd218, %r564;
	add.s64 	%rd219, %rd1, %rd218;
	ld.global.u8 	%r567, [%rd219];
	mul.lo.s32 	%r568, %r25, %r565;
	cvt.rn.f64.s32 	%fd402, %r568;
	add.f64 	%fd540, %fd540, %fd402;
	mul.lo.s32 	%r569, %r25, %r566;
	cvt.rn.f64.s32 	%fd403, %r569;
	add.f64 	%fd541, %fd541, %fd403;
	mul.lo.s32 	%r570, %r25, %r567;
	cvt.rn.f64.s32 	%fd404, %r570;
	add.f64 	%fd542, %fd542, %fd404;
$L__BB0_74:
	@%p9 bra 	$L__BB0_76;
	add.s32 	%r571, %r800, -1;
	add.s32 	%r572, %r800, -2;
	cvt.u64.u32 	%rd220, %r800;
	add.s64 	%rd221, %rd1, %rd220;
	ld.global.u8 	%r573, [%rd221];
	cvt.u64.u32 	%rd222, %r571;
	add.s64 	%rd223, %rd1, %rd222;
	ld.global.u8 	%r574, [%rd223];
	cvt.u64.u32 	%rd224, %r572;
	add.s64 	%rd225, %rd1, %rd224;
	ld.global.u8 	%r575, [%rd225];
	ld.const.s8 	%r576, [mask+32];
	mul.lo.s32 	%r577, %r576, %r573;
	cvt.rn.f64.s32 	%fd405, %r577;
	add.f64 	%fd540, %fd540, %fd405;
	mul.lo.s32 	%r578, %r576, %r574;
	cvt.rn.f64.s32 	%fd406, %r578;
	add.f64 	%fd541, %fd541, %fd406;
	mul.lo.s32 	%r579, %r576, %r575;
	cvt.rn.f64.s32 	%fd407, %r579;
	add.f64 	%fd542, %fd542, %fd407;
$L__BB0_76:
	@%p10 bra 	$L__BB0_78;
	add.s32 	%r580, %r804, -1;
	add.s32 	%r581, %r804, -2;
	cvt.u64.u32 	%rd226, %r804;
	add.s64 	%rd227, %rd1, %rd226;
	ld.global.u8 	%r582, [%rd227];
	cvt.u64.u32 	%rd228, %r580;
	add.s64 	%rd229, %rd1, %rd228;
	ld.global.u8 	%r583, [%rd229];
	cvt.u64.u32 	%rd230, %r581;
	add.s64 	%rd231, %rd1, %rd230;
	ld.global.u8 	%r584, [%rd231];
	ld.const.s8 	%r585, [mask+37];
	mul.lo.s32 	%r586, %r585, %r582;
	cvt.rn.f64.s32 	%fd408, %r586;
	add.f64 	%fd540, %fd540, %fd408;
	mul.lo.s32 	%r587, %r585, %r583;
	cvt.rn.f64.s32 	%fd409, %r587;
	add.f64 	%fd541, %fd541, %fd409;
	mul.lo.s32 	%r588, %r585, %r584;
	cvt.rn.f64.s32 	%fd410, %r588;
	add.f64 	%fd542, %fd542, %fd410;
$L__BB0_78:
	ld.param.u32 	%r784, [_Z5sobelPhS_jjj_param_3];
	ld.param.u32 	%r750, [_Z5sobelPhS_jjj_param_2];
	setp.ge.s32 	%p170, %r77, %r784;
	mov.u32 	%r589, %ctaid.x;
	mov.u32 	%r590, %ntid.x;
	mov.u32 	%r591, %tid.x;
	mad.lo.s32 	%r592, %r589, %r590, %r591;
	setp.lt.s32 	%p171, %r592, 0;
	setp.ge.s32 	%p172, %r592, %r750;
	or.pred  	%p173, %p172, %p170;
	or.pred  	%p174, %p173, %p171;
	@%p174 bra 	$L__BB0_80;
	add.s32 	%r593, %r809, -1;
	add.s32 	%r594, %r809, -2;
	cvt.u64.u32 	%rd232, %r809;
	add.s64 	%rd233, %rd1, %rd232;
	ld.global.u8 	%r595, [%rd233];
	cvt.u64.u32 	%rd234, %r593;
	add.s64 	%rd235, %rd1, %rd234;
	ld.global.u8 	%r596, [%rd235];
	cvt.u64.u32 	%rd236, %r594;
	add.s64 	%rd237, %rd1, %rd236;
	ld.global.u8 	%r597, [%rd237];
	ld.const.s8 	%r598, [mask+42];
	mul.lo.s32 	%r599, %r598, %r595;
	cvt.rn.f64.s32 	%fd411, %r599;
	add.f64 	%fd540, %fd540, %fd411;
	mul.lo.s32 	%r600, %r598, %r596;
	cvt.rn.f64.s32 	%fd412, %r600;
	add.f64 	%fd541, %fd541, %fd412;
	mul.lo.s32 	%r601, %r598, %r597;
	cvt.rn.f64.s32 	%fd413, %r601;
	add.f64 	%fd542, %fd542, %fd413;
$L__BB0_80:
	ld.param.u32 	%r785, [_Z5sobelPhS_jjj_param_3];
	ld.param.u32 	%r751, [_Z5sobelPhS_jjj_param_2];
	add.s32 	%r602, %r77, 1;
	setp.ge.s32 	%p175, %r602, %r785;
	mov.u32 	%r603, %ctaid.x;
	mov.u32 	%r604, %ntid.x;
	mov.u32 	%r605, %tid.x;
	mad.lo.s32 	%r606, %r603, %r604, %r605;
	setp.lt.s32 	%p176, %r606, 0;
	setp.ge.s32 	%p177, %r606, %r751;
	or.pred  	%p178, %p177, %p175;
	or.pred  	%p179, %p178, %p176;
	@%p179 bra 	$L__BB0_82;
	add.s32 	%r607, %r814, -1;
	add.s32 	%r608, %r814, -2;
	cvt.u64.u32 	%rd238, %r814;
	add.s64 	%rd239, %rd1, %rd238;
	ld.global.u8 	%r609, [%rd239];
	cvt.u64.u32 	%rd240, %r607;
	add.s64 	%rd241, %rd1, %rd240;
	ld.global.u8 	%r610, [%rd241];
	cvt.u64.u32 	%rd242, %r608;
	add.s64 	%rd243, %rd1, %rd242;
	ld.global.u8 	%r611, [%rd243];
	ld.const.s8 	%r612, [mask+47];
	mul.lo.s32 	%r613, %r612, %r609;
	cvt.rn.f64.s32 	%fd414, %r613;
	add.f64 	%fd540, %fd540, %fd414;
	mul.lo.s32 	%r614, %r612, %r610;
	cvt.rn.f64.s32 	%fd415, %r614;
	add.f64 	%fd541, %fd541, %fd415;
	mul.lo.s32 	%r615, %r612, %r611;
	cvt.rn.f64.s32 	%fd416, %r615;
	add.f64 	%fd542, %fd542, %fd416;
$L__BB0_82:
	@%p11 bra 	$L__BB0_84;
	add.s32 	%r616, %r796, -1;
	add.s32 	%r617, %r796, -2;
	cvt.u64.u32 	%rd244, %r796;
	add.s64 	%rd245, %rd1, %rd244;
	ld.global.u8 	%r618, [%rd245];
	cvt.u64.u32 	%rd246, %r616;
	add.s64 	%rd247, %rd1, %rd246;
	ld.global.u8 	%r619, [%rd247];
	cvt.u64.u32 	%rd248, %r617;
	add.s64 	%rd249, %rd1, %rd248;
	ld.global.u8 	%r620, [%rd249];
	ld.const.s8 	%r621, [mask+28];
	mul.lo.s32 	%r622, %r621, %r618;
	cvt.rn.f64.s32 	%fd417, %r622;
	add.f64 	%fd540, %fd540, %fd417;
	mul.lo.s32 	%r623, %r621, %r619;
	cvt.rn.f64.s32 	%fd418, %r623;
	add.f64 	%fd541, %fd541, %fd418;
	mul.lo.s32 	%r624, %r621, %r620;
	cvt.rn.f64.s32 	%fd419, %r624;
	add.f64 	%fd542, %fd542, %fd419;
$L__BB0_84:
	@%p12 bra 	$L__BB0_86;
	add.s32 	%r625, %r801, -1;
	add.s32 	%r626, %r801, -2;
	cvt.u64.u32 	%rd250, %r801;
	add.s64 	%rd251, %rd1, %rd250;
	ld.global.u8 	%r627, [%rd251];
	cvt.u64.u32 	%rd252, %r625;
	add.s64 	%rd253, %rd1, %rd252;
	ld.global.u8 	%r628, [%rd253];
	cvt.u64.u32 	%rd254, %r626;
	add.s64 	%rd255, %rd1, %rd254;
	ld.global.u8 	%r629, [%rd255];
	ld.const.s8 	%r630, [mask+33];
	mul.lo.s32 	%r631, %r630, %r627;
	cvt.rn.f64.s32 	%fd420, %r631;
	add.f64 	%fd540, %fd540, %fd420;
	mul.lo.s32 	%r632, %r630, %r628;
	cvt.rn.f64.s32 	%fd421, %r632;
	add.f64 	%fd541, %fd541, %fd421;
	mul.lo.s32 	%r633, %r630, %r629;
	cvt.rn.f64.s32 	%fd422, %r633;
	add.f64 	%fd542, %fd542, %fd422;
$L__BB0_86:
	@%p13 bra 	$L__BB0_88;
	add.s32 	%r634, %r805, -1;
	add.s32 	%r635, %r805, -2;
	cvt.u64.u32 	%rd256, %r805;
	add.s64 	%rd257, %rd1, %rd256;
	ld.global.u8 	%r636, [%rd257];
	cvt.u64.u32 	%rd258, %r634;
	add.s64 	%rd259, %rd1, %rd258;
	ld.global.u8 	%r637, [%rd259];
	cvt.u64.u32 	%rd260, %r635;
	add.s64 	%rd261, %rd1, %rd260;
	ld.global.u8 	%r638, [%rd261];
	ld.const.s8 	%r639, [mask+38];
	mul.lo.s32 	%r640, %r639, %r636;
	cvt.rn.f64.s32 	%fd423, %r640;
	add.f64 	%fd540, %fd540, %fd423;
	mul.lo.s32 	%r641, %r639, %r637;
	cvt.rn.f64.s32 	%fd424, %r641;
	add.f64 	%fd541, %fd541, %fd424;
	mul.lo.s32 	%r642, %r639, %r638;
	cvt.rn.f64.s32 	%fd425, %r642;
	add.f64 	%fd542, %fd542, %fd425;
$L__BB0_88:
	ld.param.u32 	%r786, [_Z5sobelPhS_jjj_param_3];
	ld.param.u32 	%r752, [_Z5sobelPhS_jjj_param_2];
	setp.ge.s32 	%p180, %r77, %r786;
	mov.u32 	%r643, %ctaid.x;
	mov.u32 	%r644, %ntid.x;
	mov.u32 	%r645, %tid.x;
	mad.lo.s32 	%r646, %r643, %r644, %r645;
	setp.lt.s32 	%p181, %r646, -1;
	add.s32 	%r647, %r646, 1;
	setp.ge.s32 	%p182, %r647, %r752;
	or.pred  	%p17, %p181, %p182;
	or.pred  	%p183, %p180, %p17;
	@%p183 bra 	$L__BB0_90;
	add.s32 	%r648, %r810, -1;
	add.s32 	%r649, %r810, -2;
	cvt.u64.u32 	%rd262, %r810;
	add.s64 	%rd263, %rd1, %rd262;
	ld.global.u8 	%r650, [%rd263];
	cvt.u64.u32 	%rd264, %r648;
	add.s64 	%rd265, %rd1, %rd264;
	ld.global.u8 	%r651, [%rd265];
	cvt.u64.u32 	%rd266, %r649;
	add.s64 	%rd267, %rd1, %rd266;
	ld.global.u8 	%r652, [%rd267];
	ld.const.s8 	%r653, [mask+43];
	mul.lo.s32 	%r654, %r653, %r650;
	cvt.rn.f64.s32 	%fd426, %r654;
	add.f64 	%fd540, %fd540, %fd426;
	mul.lo.s32 	%r655, %r653, %r651;
	cvt.rn.f64.s32 	%fd427, %r655;
	add.f64 	%fd541, %fd541, %fd427;
	mul.lo.s32 	%r656, %r653, %r652;
	cvt.rn.f64.s32 	%fd428, %r656;
	add.f64 	%fd542, %fd542, %fd428;
$L__BB0_90:
	ld.param.u32 	%r787, [_Z5sobelPhS_jjj_param_3];
	add.s32 	%r657, %r77, 1;
	setp.ge.s32 	%p184, %r657, %r787;
	or.pred  	%p185, %p184, %p17;
	@%p185 bra 	$L__BB0_92;
	add.s32 	%r658, %r813, -1;
	add.s32 	%r659, %r813, -2;
	cvt.u64.u32 	%rd268, %r813;
	add.s64 	%rd269, %rd1, %rd268;
	ld.global.u8 	%r660, [%rd269];
	cvt.u64.u32 	%rd270, %r658;
	add.s64 	%rd271, %rd1, %rd270;
	ld.global.u8 	%r661, [%rd271];
	cvt.u64.u32 	%rd272, %r659;
	add.s64 	%rd273, %rd1, %rd272;
	ld.global.u8 	%r662, [%rd273];
	ld.const.s8 	%r663, [mask+48];
	mul.lo.s32 	%r664, %r663, %r660;
	cvt.rn.f64.s32 	%fd429, %r664;
	add.f64 	%fd540, %fd540, %fd429;
	mul.lo.s32 	%r665, %r663, %r661;
	cvt.rn.f64.s32 	%fd430, %r665;
	add.f64 	%fd541, %fd541, %fd430;
	mul.lo.s32 	%r666, %r663, %r662;
	cvt.rn.f64.s32 	%fd431, %r666;
	add.f64 	%fd542, %fd542, %fd431;
$L__BB0_92:
	@%p14 bra 	$L__BB0_94;
	add.s32 	%r667, %r797, -1;
	add.s32 	%r668, %r797, -2;
	cvt.u64.u32 	%rd274, %r797;
	add.s64 	%rd275, %rd1, %rd274;
	ld.global.u8 	%r669, [%rd275];
	cvt.u64.u32 	%rd276, %r667;
	add.s64 	%rd277, %rd1, %rd276;
	ld.global.u8 	%r670, [%rd277];
	cvt.u64.u32 	%rd278, %r668;
	add.s64 	%rd279, %rd1, %rd278;
	ld.global.u8 	%r671, [%rd279];
	ld.const.s8 	%r672, [mask+29];
	mul.lo.s32 	%r673, %r672, %r669;
	cvt.rn.f64.s32 	%fd432, %r673;
	add.f64 	%fd540, %fd540, %fd432;
	mul.lo.s32 	%r674, %r672, %r670;
	cvt.rn.f64.s32 	%fd433, %r674;
	add.f64 	%fd541, %fd541, %fd433;
	mul.lo.s32 	%r675, %r672, %r671;
	cvt.rn.f64.s32 	%fd434, %r675;
	add.f64 	%fd542, %fd542, %fd434;
$L__BB0_94:
	@%p15 bra 	$L__BB0_96;
	add.s32 	%r676, %r802, -1;
	add.s32 	%r677, %r802, -2;
	cvt.u64.u32 	%rd280, %r802;
	add.s64 	%rd281, %rd1, %rd280;
	ld.global.u8 	%r678, [%rd281];
	cvt.u64.u32 	%rd282, %r676;
	add.s64 	%rd283, %rd1, %rd282;
	ld.global.u8 	%r679, [%rd283];
	cvt.u64.u32 	%rd284, %r677;
	add.s64 	%rd285, %rd1, %rd284;
	ld.global.u8 	%r680, [%rd285];
	ld.const.s8 	%r681, [mask+34];
	mul.lo.s32 	%r682, %r681, %r678;
	cvt.rn.f64.s32 	%fd435, %r682;
	add.f64 	%fd540, %fd540, %fd435;
	mul.lo.s32 	%r683, %r681, %r679;
	cvt.rn.f64.s32 	%fd436, %r683;
	add.f64 	%fd541, %fd541, %fd436;
	mul.lo.s32 	%r684, %r681, %r680;
	cvt.rn.f64.s32 	%fd437, %r684;
	add.f64 	%fd542, %fd542, %fd437;
$L__BB0_96:
	@%p16 bra 	$L__BB0_98;
	add.s32 	%r685, %r806, -1;
	add.s32 	%r686, %r806, -2;
	cvt.u64.u32 	%rd286, %r806;
	add.s64 	%rd287, %rd1, %rd286;
	ld.global.u8 	%r687, [%rd287];
	cvt.u64.u32 	%rd288, %r685;
	add.s64 	%rd289, %rd1, %rd288;
	ld.global.u8 	%r688, [%rd289];
	cvt.u64.u32 	%rd290, %r686;
	add.s64 	%rd291, %rd1, %rd290;
	ld.global.u8 	%r689, [%rd291];
	ld.const.s8 	%r690, [mask+39];
	mul.lo.s32 	%r691, %r690, %r687;
	cvt.rn.f64.s32 	%fd438, %r691;
	add.f64 	%fd540, %fd540, %fd438;
	mul.lo.s32 	%r692, %r690, %r688;
	cvt.rn.f64.s32 	%fd439, %r692;
	add.f64 	%fd541, %fd541, %fd439;
	mul.lo.s32 	%r693, %r690, %r689;
	cvt.rn.f64.s32 	%fd440, %r693;
	add.f64 	%fd542, %fd542, %fd440;
$L__BB0_98:
	ld.param.u32 	%r788, [_Z5sobelPhS_jjj_param_3];
	ld.param.u32 	%r753, [_Z5sobelPhS_jjj_param_2];
	setp.ge.s32 	%p186, %r77, %r788;
	mov.u32 	%r694, %ctaid.x;
	mov.u32 	%r695, %ntid.x;
	mov.u32 	%r696, %tid.x;
	mad.lo.s32 	%r697, %r694, %r695, %r696;
	setp.lt.s32 	%p187, %r697, -2;
	add.s32 	%r698, %r697, 2;
	setp.ge.s32 	%p188, %r698, %r753;
	or.pred  	%p18, %p187, %p188;
	or.pred  	%p189, %p186, %p18;
	@%p189 bra 	$L__BB0_100;
	add.s32 	%r699, %r811, -1;
	add.s32 	%r700, %r811, -2;
	cvt.u64.u32 	%rd292, %r811;
	add.s64 	%rd293, %rd1, %rd292;
	ld.global.u8 	%r701, [%rd293];
	cvt.u64.u32 	%rd294, %r699;
	add.s64 	%rd295, %rd1, %rd294;
	ld.global.u8 	%r702, [%rd295];
	cvt.u64.u32 	%rd296, %r700;
	add.s64 	%rd297, %rd1, %rd296;
	ld.global.u8 	%r703, [%rd297];
	ld.const.s8 	%r704, [mask+44];
	mul.lo.s32 	%r705, %r704, %r701;
	cvt.rn.f64.s32 	%fd441, %r705;
	add.f64 	%fd540, %fd540, %fd441;
	mul.lo.s32 	%r706, %r704, %r702;
	cvt.rn.f64.s32 	%fd442, %r706;
	add.f64 	%fd541, %fd541, %fd442;
	mul.lo.s32 	%r707, %r704, %r703;
	cvt.rn.f64.s32 	%fd443, %r707;
	add.f64 	%fd542, %fd542, %fd443;
$L__BB0_100:
	ld.param.u32 	%r789, [_Z5sobelPhS_jjj_param_3];
	add.s32 	%r708, %r77, 1;
	setp.ge.s32 	%p190, %r708, %r789;
	or.pred  	%p191, %p190, %p18;
	@%p191 bra 	$L__BB0_102;
	add.s32 	%r709, %r812, -1;
	add.s32 	%r710, %r812, -2;
	cvt.u64.u32 	%rd298, %r812;
	add.s64 	%rd299, %rd1, %rd298;
	ld.global.u8 	%r711, [%rd299];
	cvt.u64.u32 	%rd300, %r709;
	add.s64 	%rd301, %rd1, %rd300;
	ld.global.u8 	%r712, [%rd301];
	cvt.u64.u32 	%rd302, %r710;
	add.s64 	%rd303, %rd1, %rd302;
	ld.global.u8 	%r713, [%rd303];
	ld.const.s8 	%r714, [mask+49];
	mul.lo.s32 	%r715, %r714, %r711;
	cvt.rn.f64.s32 	%fd444, %r715;
	add.f64 	%fd540, %fd540, %fd444;
	mul.lo.s32 	%r716, %r714, %r712;
	cvt.rn.f64.s32 	%fd445, %r716;
	add.f64 	%fd541, %fd541, %fd445;
	mul.lo.s32 	%r717, %r714, %r713;
	cvt.rn.f64.s32 	%fd446, %r717;
	add.f64 	%fd542, %fd542, %fd446;
$L__BB0_102:
	ld.param.u32 	%r792, [_Z5sobelPhS_jjj_param_4];
	ld.param.u32 	%r790, [_Z5sobelPhS_jjj_param_3];
	ld.param.u64 	%rd312, [_Z5sobelPhS_jjj_param_1];
	mul.f64 	%fd447, %fd540, %fd540;
	fma.rn.f64 	%fd448, %fd465, %fd465, %fd447;
	mul.f64 	%fd449, %fd541, %fd541;
	fma.rn.f64 	%fd450, %fd466, %fd466, %fd449;
	mul.f64 	%fd451, %fd542, %fd542;
	fma.rn.f64 	%fd452, %fd467, %fd467, %fd451;
	sqrt.rn.f64 	%fd453, %fd448;
	mul.f64 	%fd454, %fd453, 0d3FC0000000000000;
	sqrt.rn.f64 	%fd455, %fd450;
	mul.f64 	%fd456, %fd455, 0d3FC0000000000000;
	sqrt.rn.f64 	%fd457, %fd452;
	mul.f64 	%fd458, %fd457, 0d3FC0000000000000;
	setp.gt.f64 	%p192, %fd454, 0d406FE00000000000;
	selp.f64 	%fd459, 0d406FE00000000000, %fd454, %p192;
	cvt.rzi.u32.f64 	%r718, %fd459;
	setp.gt.f64 	%p193, %fd456, 0d406FE00000000000;
	selp.f64 	%fd460, 0d406FE00000000000, %fd456, %p193;
	cvt.rzi.u32.f64 	%r719, %fd460;
	setp.gt.f64 	%p194, %fd458, 0d406FE00000000000;
	selp.f64 	%fd461, 0d406FE00000000000, %fd458, %p194;
	cvt.rzi.u32.f64 	%r720, %fd461;
	add.s32 	%r721, %r804, -1;
	add.s32 	%r722, %r804, -2;
	cvt.u64.u32 	%rd304, %r804;
	cvta.to.global.u64 	%rd305, %rd312;
	add.s64 	%rd306, %rd305, %rd304;
	st.global.u8 	[%rd306], %r718;
	cvt.u64.u32 	%rd307, %r721;
	add.s64 	%rd308, %rd305, %rd307;
	st.global.u8 	[%rd308], %r719;
	cvt.u64.u32 	%rd309, %r722;
	add.s64 	%rd310, %rd305, %rd309;
	st.global.u8 	[%rd310], %r720;
	add.s32 	%r817, %r817, %r792;
	add.s32 	%r816, %r816, %r792;
	add.s32 	%r815, %r815, %r792;
	add.s32 	%r814, %r814, %r792;
	add.s32 	%r813, %r813, %r792;
	add.s32 	%r812, %r812, %r792;
	add.s32 	%r811, %r811, %r792;
	add.s32 	%r810, %r810, %r792;
	add.s32 	%r809, %r809, %r792;
	add.s32 	%r808, %r808, %r792;
	add.s32 	%r807, %r807, %r792;
	add.s32 	%r806, %r806, %r792;
	add.s32 	%r805, %r805, %r792;
	add.s32 	%r804, %r804, %r792;
	add.s32 	%r803, %r803, %r792;
	add.s32 	%r802, %r802, %r792;
	add.s32 	%r801, %r801, %r792;
	add.s32 	%r800, %r800, %r792;
	add.s32 	%r799, %r799, %r792;
	add.s32 	%r798, %r798, %r792;
	add.s32 	%r797, %r797, %r792;
	add.s32 	%r796, %r796, %r792;
	add.s32 	%r795, %r795, %r792;
	add.s32 	%r794, %r794, %r792;
	add.s32 	%r793, %r793, %r792;
	setp.ne.s32 	%p195, %r77, %r790;
	mov.u32 	%r818, %r77;
	@%p195 bra 	$L__BB0_2;
$L__BB0_103:
	ret;

}


// ===== COMPILED SASS (sm_100) =====

	.target	sm_100

	.elftype	@"ET_EXEC"


//--------------------- .note.nv.tkinfo           --------------------------
	.section	.note.nv.tkinfo,"",@"SHT_NOTE"
	.sectionflags	@"SHF_NOTE_NV_TKINFO"
	.tkinfo
        /*0018*/ 	.word	0x00000002
        /*0030*/ 	.string	""
        /*0030*/ 	.string	"ptxas"
        /*0030*/ 	.string	"Cuda compilation tools, release 13.0, V13.0.88"
        /*0030*/ 	.string	"Build cuda_13.0.r13.0/compiler.36424714_0"
        /*0030*/ 	.string	"-arch sm_100 -m 64 "



//--------------------- .note.nv.cuinfo           --------------------------
	.section	.note.nv.cuinfo,"",@"SHT_NOTE"
	.sectionflags	@"SHF_NOTE_NV_CUINFO"
        /*0018*/ 	.short	0x0002
        /*001a*/ 	.short	0x0064
        /*001c*/ 	.short	0x0082
	.zero		2


//--------------------- .nv.info                  --------------------------
	.section	.nv.info,"",@"SHT_CUDA_INFO"
	.align	4


	//----- nvinfo : EIATTR_REGCOUNT
	.align		4
        /*0000*/ 	.byte	0x04, 0x2f
        /*0002*/ 	.short	(.L_2 - .L_1)
	.align		4
.L_1:
        /*0004*/ 	.word	index@(_Z5sobelPhS_jjj)
        /*0008*/ 	.word	0x00000038


	//----- nvinfo : EIATTR_FRAME_SIZE
	.align		4
.L_2:
        /*000c*/ 	.byte	0x04, 0x11
        /*000e*/ 	.short	(.L_4 - .L_3)
	.align		4
.L_3:
        /*0010*/ 	.word	index@($__internal_0_$__cuda_sm20_dsqrt_rn_f64_mediumpath_v1)
        /*0014*/ 	.word	0x00000000


	//----- nvinfo : EIATTR_FRAME_SIZE
	.align		4
.L_4:
        /*0018*/ 	.byte	0x04, 0x11
        /*001a*/ 	.short	(.L_6 - .L_5)
	.align		4
.L_5:
        /*001c*/ 	.word	index@(_Z5sobelPhS_jjj)
        /*0020*/ 	.word	0x00000000


	//----- nvinfo : EIATTR_MIN_STACK_SIZE
	.align		4
.L_6:
        /*0024*/ 	.byte	0x04, 0x12
        /*0026*/ 	.short	(.L_8 - .L_7)
	.align		4
.L_7:
        /*0028*/ 	.word	index@(_Z5sobelPhS_jjj)
        /*002c*/ 	.word	0x00000000
.L_8:


//--------------------- .nv.compat                --------------------------
	.section	.nv.compat,"",@"SHT_CUDA_COMPAT_INFO"
	.align	4
        /*0000*/ 	.byte	0x02, 0x09, 0x00, 0x00, 0x02, 0x02, 0x01, 0x00, 0x02, 0x05, 0x05, 0x00, 0x03, 0x07, 0x01, 0x01
        /*0010*/ 	.byte	0x02, 0x03, 0x00, 0x00, 0x02, 0x06, 0x01, 0x00, 0x04, 0x0b, 0x08, 0x00, 0x01, 0x00, 0x00, 0x00
        /*0020*/ 	.byte	0x00, 0x00, 0x00, 0x00


//--------------------- .nv.info._Z5sobelPhS_jjj  --------------------------
	.section	.nv.info._Z5sobelPhS_jjj,"",@"SHT_CUDA_INFO"
	.sectionflags	@""
	.align	4


	//----- nvinfo : EIATTR_CUDA_API_VERSION
	.align		4
        /*0000*/ 	.byte	0x04, 0x37
        /*0002*/ 	.short	(.L_10 - .L_9)
.L_9:
        /*0004*/ 	.word	0x00000082


	//----- nvinfo : EIATTR_KPARAM_INFO
	.align		4
.L_10:
        /*0008*/ 	.byte	0x04, 0x17
        /*000a*/ 	.short	(.L_12 - .L_11)
.L_11:
        /*000c*/ 	.word	0x00000000
        /*0010*/ 	.short	0x0004
        /*0012*/ 	.short	0x0018
        /*0014*/ 	.byte	0x00, 0xf0, 0x11, 0x00


	//----- nvinfo : EIATTR_KPARAM_INFO
	.align		4
.L_12:
        /*0018*/ 	.byte	0x04, 0x17
        /*001a*/ 	.short	(.L_14 - .L_13)
.L_13:
        /*001c*/ 	.word	0x00000000
        /*0020*/ 	.short	0x0003
        /*0022*/ 	.short	0x0014
        /*0024*/ 	.byte	0x00, 0xf0, 0x11, 0x00


	//----- nvinfo : EIATTR_KPARAM_INFO
	.align		4
.L_14:
        /*0028*/ 	.byte	0x04, 0x17
        /*002a*/ 	.short	(.L_16 - .L_15)
.L_15:
        /*002c*/ 	.word	0x00000000
        /*0030*/ 	.short	0x0002
        /*0032*/ 	.short	0x0010
        /*0034*/ 	.byte	0x00, 0xf0, 0x11, 0x00


	//----- nvinfo : EIATTR_KPARAM_INFO
	.align		4
.L_16:
        /*0038*/ 	.byte	0x04, 0x17
        /*003a*/ 	.short	(.L_18 - .L_17)
.L_17:
        /*003c*/ 	.word	0x00000000
        /*0040*/ 	.short	0x0001
        /*0042*/ 	.short	0x0008
        /*0044*/ 	.byte	0x00, 0xf5, 0x21, 0x00


	//----- nvinfo : EIATTR_KPARAM_INFO
	.align		4
.L_18:
        /*0048*/ 	.byte	0x04, 0x17
        /*004a*/ 	.short	(.L_20 - .L_19)
.L_19:
        /*004c*/ 	.word	0x00000000
        /*0050*/ 	.short	0x0000
        /*0052*/ 	.short	0x0000
        /*0054*/ 	.byte	0x00, 0xf5, 0x21, 0x00


	//----- nvinfo : EIATTR_SPARSE_MMA_MASK
	.align		4
.L_20:
        /*0058*/ 	.byte	0x03, 0x50
        /*005a*/ 	.short	0x0000


	//----- nvinfo : EIATTR_MAXREG_COUNT
	.align		4
        /*005c*/ 	.byte	0x03, 0x1b
        /*005e*/ 	.short	0x00ff


	//----- nvinfo : EIATTR_MERCURY_ISA_VERSION
	.align		4
        /*0060*/ 	.byte	0x03, 0x5f
        /*0062*/ 	.short	0x0101


	//----- nvinfo : EIATTR_VRC_CTA_INIT_COUNT
	.align		4
        /*0064*/ 	.byte	0x02, 0x4a
	.zero		1
	.zero		1


	//----- nvinfo : EIATTR_EXIT_INSTR_OFFSETS
	.align		4
        /*0068*/ 	.byte	0x04, 0x1c
        /*006a*/ 	.short	(.L_22 - .L_21)


	//   ....[0]....
.L_21:
        /*006c*/ 	.word	0x00000080


	//   ....[1]....
        /*0070*/ 	.word	0x00006810


	//----- nvinfo : EIATTR_CRS_STACK_SIZE
	.align		4
.L_22:
        /*0074*/ 	.byte	0x04, 0x1e
        /*0076*/ 	.short	(.L_24 - .L_23)
.L_23:
        /*0078*/ 	.word	0x00000000


	//----- nvinfo : EIATTR_CBANK_PARAM_SIZE
	.align		4
.L_24:
        /*007c*/ 	.byte	0x03, 0x19
        /*007e*/ 	.short	0x001c


	//----- nvinfo : EIATTR_PARAM_CBANK
	.align		4
        /*0080*/ 	.byte	0x04, 0x0a
        /*0082*/ 	.short	(.L_26 - .L_25)
	.align		4
.L_25:
        /*0084*/ 	.word	index@(.nv.constant0._Z5sobelPhS_jjj)
        /*0088*/ 	.short	0x0380
        /*008a*/ 	.short	0x001c


	//----- nvinfo : EIATTR_SW_WAR
	.align		4
.L_26:
        /*008c*/ 	.byte	0x04, 0x36
        /*008e*/ 	.short	(.L_28 - .L_27)
.L_27:
        /*0090*/ 	.word	0x00000008
.L_28:


//--------------------- .nv.callgraph             --------------------------
	.section	.nv.callgraph,"",@"SHT_CUDA_CALLGRAPH"
	.align	4
	.sectionentsize	8
	.align		4
        /*0000*/ 	.word	0x00000000
	.align		4
        /*0004*/ 	.word	0xffffffff
	.align		4
        /*0008*/ 	.word	0x00000000
	.align		4
        /*000c*/ 	.word	0xfffffffe
	.align		4
        /*0010*/ 	.word	0x00000000
	.align		4
        /*0014*/ 	.word	0xfffffffd
	.align		4
        /*0018*/ 	.word	0x00000000
	.align		4
        /*001c*/ 	.word	0xfffffffc


//--------------------- .nv.constant3             --------------------------
	.section	.nv.constant3,"a",@progbits
.nv.constant3:
	.type		mask,@object
	.size		mask,(.L_0 - mask)
mask:
        /*0000*/ 	.byte	0xff, 0xfc, 0xfa, 0xfc, 0xff, 0xfe, 0xf8, 0xf4, 0xf8, 0xfe, 0x00, 0x00, 0x00, 0x00, 0x00, 0x02
        /*0010*/ 	.byte	0x08, 0x0c, 0x08, 0x02, 0x01, 0x04, 0x06, 0x04, 0x01, 0xff, 0xfe, 0x00, 0x02, 0x01, 0xfc, 0xf8
        /*0020*/ 	.byte	0x00, 0x08, 0x04, 0xfa, 0xf4, 0x00, 0x0c, 0x06, 0xfc, 0xf8, 0x00, 0x08, 0x04, 0xff, 0xfe, 0x00
        /*0030*/ 	.byte	0x02, 0x01
.L_0:


//--------------------- .text._Z5sobelPhS_jjj     --------------------------
	.section	.text._Z5sobelPhS_jjj,"ax",@progbits
	.align	128
        .global         _Z5sobelPhS_jjj
        .type           _Z5sobelPhS_jjj,@function
        .size           _Z5sobelPhS_jjj,(.L_x_112 - _Z5sobelPhS_jjj)
        .other          _Z5sobelPhS_jjj,@"STO_CUDA_ENTRY STV_DEFAULT"
_Z5sobelPhS_jjj:
.text._Z5sobelPhS_jjj:
[----:B------:R-:W-:Y:S01]  /*0000*/  LDC R1, c[0x0][0x37c] ;  /* 0x0000df00ff017b82 */ /* 0x000fe20000000800 */
[----:B------:R-:W0:Y:S07]  /*0010*/  S2R R0, SR_TID.X ;  /* 0x0000000000007919 */ /* 0x000e2e0000002100 */
[----:B------:R-:W0:Y:S08]  /*0020*/  S2UR UR4, SR_CTAID.X ;  /* 0x00000000000479c3 */ /* 0x000e300000002500 */
[----:B------:R-:W0:Y:S08]  /*0030*/  LDC R17, c[0x0][0x360] ;  /* 0x0000d800ff117b82 */ /* 0x000e300000000800 */
[----:B------:R-:W1:Y:S01]  /*0040*/  LDC.64 R2, c[0x0][0x390] ;  /* 0x0000e400ff027b82 */ /* 0x000e620000000a00 */
[----:B0-----:R-:W-:Y:S01]  /*0050*/  IMAD R17, R17, UR4, R0 ;  /* 0x0000000411117c24 */ /* 0x001fe2000f8e0200 */
[----:B-1----:R-:W-:-:S04]  /*0060*/  ISETP.NE.AND P0, PT, R3, RZ, PT ;  /* 0x000000ff0300720c */ /* 0x002fc80003f05270 */
[----:B------:R-:W-:-:S13]  /*0070*/  ISETP.GE.U32.OR P0, PT, R17, R2, !P0 ;  /* 0x000000021100720c */ /* 0x000fda0004706470 */
[----:B------:R-:W-:Y:S05]  /*0080*/  @P0 EXIT ;  /* 0x000000000000094d */ /* 0x000fea0003800000 */
[C---:B------:R-:W-:Y:S01]  /*0090*/  VIADD R16, R17.reuse, 0xfffffffe ;  /* 0xfffffffe11107836 */ /* 0x040fe20000000000 */
[----:B------:R-:W0:Y:S01]  /*00a0*/  LDC R23, c[0x0][0x398] ;  /* 0x0000e600ff177b82 */ /* 0x000e220000000800 */
[----:B------:R-:W1:Y:S01]  /*00b0*/  LDCU.U8 UR5, c[0x3][0x10] ;  /* 0x00c00200ff0577ac */ /* 0x000e620008000000 */
[-C--:B------:R-:W-:Y:S02]  /*00c0*/  IMAD R0, R17, R3.reuse, RZ ;  /* 0x0000000311007224 */ /* 0x080fe400078e02ff */
[-C--:B------:R-:W-:Y:S01]  /*00d0*/  IMAD R4, R16, R3.reuse, RZ ;  /* 0x0000000310047224 */ /* 0x080fe200078e02ff */
[----:B------:R-:W2:Y:S01]  /*00e0*/  LDCU.U8 UR6, c[0x3][0xc] ;  /* 0x00c00180ff0677ac */ /* 0x000ea20008000000 */
[----:B------:R-:W-:Y:S02]  /*00f0*/  VIADD R2, R0, 0x2 ;  /* 0x0000000200027836 */ /* 0x000fe40000000000 */
[C---:B------:R-:W-:Y:S01]  /*0100*/  VIADD R6, R4.reuse, 0xffffffff ;  /* 0xffffffff04067836 */ /* 0x040fe20000000000 */
[----:B------:R-:W3:Y:S01]  /*0110*/  LDCU.U8 UR8, c[0x3][0x4] ;  /* 0x00c00080ff0877ac */ /* 0x000ee20008000000 */
[C-C-:B------:R-:W-:Y:S01]  /*0120*/  IMAD.IADD R8, R4.reuse, 0x1, R3.reuse ;  /* 0x0000000104087824 */ /* 0x140fe200078e0203 */
[C---:B------:R-:W-:Y:S01]  /*0130*/  IADD3 R5, PT, PT, R4.reuse, 0x2, RZ ;  /* 0x0000000204057810 */ /* 0x040fe20007ffe0ff */
[----:B------:R-:W-:Y:S01]  /*0140*/  VIADD R13, R4, 0xfffffffe ;  /* 0xfffffffe040d7836 */ /* 0x000fe20000000000 */
[----:B------:R-:W-:Y:S01]  /*0150*/  IADD3 R10, PT, PT, R6, R3, RZ ;  /* 0x00000003060a7210 */ /* 0x000fe20007ffe0ff */
[----:B------:R-:W4:Y:S01]  /*0160*/  LDCU.U8 UR12, c[0x3][0x18] ;  /* 0x00c00300ff0c77ac */ /* 0x000f220008000000 */
[----:B------:R-:W-:Y:S01]  /*0170*/  LEA R14, R3, R8, 0x1 ;  /* 0x00000008030e7211 */ /* 0x000fe200078e08ff */
[C---:B------:R-:W-:Y:S01]  /*0180*/  VIADD R7, R8.reuse, 0x2 ;  /* 0x0000000208077836 */ /* 0x040fe20000000000 */
[----:B------:R-:W-:Y:S01]  /*0190*/  IADD3 R9, PT, PT, R8, -0x2, RZ ;  /* 0xfffffffe08097810 */ /* 0x000fe20007ffe0ff */
[--C-:B------:R-:W-:Y:S01]  /*01a0*/  IMAD.IADD R12, R10, 0x1, R3.reuse ;  /* 0x000000010a0c7824 */ /* 0x100fe200078e0203 */
[----:B------:R-:W5:Y:S01]  /*01b0*/  LDCU.U8 UR15, c[0x3][0x28] ;  /* 0x00c00500ff0f77ac */ /* 0x000f620008000000 */
[----:B------:R-:W-:-:S02]  /*01c0*/  IMAD.IADD R11, R14, 0x1, R3 ;  /* 0x000000010e0b7824 */ /* 0x000fc400078e0203 */
[----:B------:R-:W-:Y:S01]  /*01d0*/  IMAD.IADD R18, R12, 0x1, R3 ;  /* 0x000000010c127824 */ /* 0x000fe200078e0203 */
[----:B------:R-:W5:Y:S01]  /*01e0*/  LDCU.U8 UR18, c[0x3][0x24] ;  /* 0x00c00480ff1277ac */ /* 0x000f620008000000 */
[-C--:B0-----:R-:W-:Y:S02]  /*01f0*/  IMAD R38, R3, R23.reuse, RZ ;  /* 0x0000001703267224 */ /* 0x081fe400078e02ff */
[--C-:B------:R-:W-:Y:S01]  /*0200*/  IMAD R21, R4, R23, R23.reuse ;  /* 0x0000001704157224 */ /* 0x100fe200078e0217 */
[----:B------:R-:W0:Y:S01]  /*0210*/  LDCU.S8 UR7, c[0x3][0x11] ;  /* 0x00c00220ff0777ac */ /* 0x000e220008000200 */
[----:B------:R-:W-:Y:S01]  /*0220*/  IADD3 R15, PT, PT, R18, R3, RZ ;  /* 0x00000003120f7210 */ /* 0x000fe20007ffe0ff */
[C---:B------:R-:W-:Y:S01]  /*0230*/  VIADD R3, R0.reuse, 0xfffffffe ;  /* 0xfffffffe00037836 */ /* 0x040fe20000000000 */
[----:B------:R-:W0:Y:S01]  /*0240*/  LDCU.S8 UR9, c[0x3][0x9] ;  /* 0x00c00120ff0977ac */ /* 0x000e220008000200 */
[-C--:B------:R-:W-:Y:S02]  /*0250*/  IMAD R4, R5, R23.reuse, 0x2 ;  /* 0x0000000205047424 */ /* 0x080fe400078e0217 */
[-C--:B------:R-:W-:Y:S01]  /*0260*/  IMAD R5, R13, R23.reuse, 0x2 ;  /* 0x000000020d057424 */ /* 0x080fe200078e0217 */
[----:B------:R-:W0:Y:S01]  /*0270*/  LDCU.S8 UR10, c[0x3][0xe] ;  /* 0x00c001c0ff0a77ac */ /* 0x000e220008000200 */
[----:B------:R-:W-:-:S02]  /*0280*/  IMAD R20, R0, R23, R23 ;  /* 0x0000001700147224 */ /* 0x000fc400078e0217 */
[C---:B------:R-:W-:Y:S01]  /*0290*/  VIADD R13, R14.reuse, 0x2 ;  /* 0x000000020e0d7836 */ /* 0x040fe20000000000 */
[----:B------:R-:W0:Y:S01]  /*02a0*/  LDCU.S8 UR11, c[0x3][0x13] ;  /* 0x00c00260ff0b77ac */ /* 0x000e220008000200 */
[C---:B------:R-:W-:Y:S02]  /*02b0*/  VIADD R22, R14.reuse, 0xfffffffe ;  /* 0xfffffffe0e167836 */ /* 0x040fe40000000000 */
[-C--:B------:R-:W-:Y:S01]  /*02c0*/  IMAD R40, R14, R23.reuse, R23 ;  /* 0x000000170e287224 */ /* 0x080fe200078e0217 */
[----:B------:R-:W0:Y:S01]  /*02d0*/  LDCU.S8 UR13, c[0x3][0x1e] ;  /* 0x00c003c0ff0d77ac */ /* 0x000e220008000200 */
[-C--:B------:R-:W-:Y:S01]  /*02e0*/  IMAD R0, R2, R23.reuse, 0x2 ;  /* 0x0000000202007424 */ /* 0x080fe200078e0217 */
[----:B------:R-:W-:Y:S01]  /*02f0*/  IADD3 R14, PT, PT, R11, 0x2, RZ ;  /* 0x000000020b0e7810 */ /* 0x000fe20007ffe0ff */
[-C--:B------:R-:W-:Y:S01]  /*0300*/  IMAD R2, R3, R23.reuse, 0x2 ;  /* 0x0000000203027424 */ /* 0x080fe200078e0217 */
[----:B------:R-:W0:Y:S01]  /*0310*/  LDCU.S8 UR14, c[0x3][0x23] ;  /* 0x00c00460ff0e77ac */ /* 0x000e220008000200 */
[----:B------:R-:W-:-:S02]  /*0320*/  IMAD R3, R6, R23, 0x2 ;  /* 0x0000000206037424 */ /* 0x000fc400078e0217 */
[----:B------:R-:W-:Y:S01]  /*0330*/  VIADD R19, R11, 0xfffffffe ;  /* 0xfffffffe0b137836 */ /* 0x000fe20000000000 */
[----:B------:R-:W0:Y:S01]  /*0340*/  LDCU.S8 UR16, c[0x3][0x2d] ;  /* 0x00c005a0ff1077ac */ /* 0x000e220008000200 */
[-C--:B------:R-:W-:Y:S02]  /*0350*/  IMAD R39, R8, R23.reuse, R23 ;  /* 0x0000001708277224 */ /* 0x080fe400078e0217 */
[-C--:B------:R-:W-:Y:S01]  /*0360*/  IMAD R6, R10, R23.reuse, 0x2 ;  /* 0x000000020a067424 */ /* 0x080fe200078e0217 */
[----:B------:R-:W0:Y:S01]  /*0370*/  LDCU.S8 UR17, c[0x3][0x1f] ;  /* 0x00c003e0ff1177ac */ /* 0x000e220008000200 */
[-C--:B------:R-:W-:Y:S02]  /*0380*/  IMAD R8, R9, R23.reuse, 0x2 ;  /* 0x0000000209087424 */ /* 0x080fe400078e0217 */
[-C--:B------:R-:W-:Y:S01]  /*0390*/  IMAD R10, R13, R23.reuse, 0x2 ;  /* 0x000000020d0a7424 */ /* 0x080fe200078e0217 */
[----:B------:R-:W0:Y:S01]  /*03a0*/  LDCU.S8 UR19, c[0x3][0x29] ;  /* 0x00c00520ff1377ac */ /* 0x000e220008000200 */
[----:B------:R-:W-:-:S02]  /*03b0*/  IMAD R9, R12, R23, 0x2 ;  /* 0x000000020c097424 */ /* 0x000fc400078e0217 */
[-C--:B------:R-:W-:Y:S01]  /*03c0*/  IMAD R41, R11, R23.reuse, R23 ;  /* 0x000000170b297224 */ /* 0x080fe200078e0217 */
[----:B------:R-:W0:Y:S01]  /*03d0*/  LDCU.S8 UR20, c[0x3][0x2e] ;  /* 0x00c005c0ff1477ac */ /* 0x000e220008000200 */
[-C--:B------:R-:W-:Y:S02]  /*03e0*/  IMAD R13, R14, R23.reuse, 0x2 ;  /* 0x000000020e0d7424 */ /* 0x080fe400078e0217 */
[-C--:B------:R-:W-:Y:S01]  /*03f0*/  IMAD R7, R7, R23.reuse, 0x2 ;  /* 0x0000000207077424 */ /* 0x080fe200078e0217 */
[----:B------:R-:W0:Y:S01]  /*0400*/  LDCU.S8 UR21, c[0x3][0x1b] ;  /* 0x00c00360ff1577ac */ /* 0x000e220008000200 */
[-C--:B------:R-:W-:Y:S01]  /*0410*/  IMAD R11, R22, R23.reuse, 0x2 ;  /* 0x00000002160b7424 */ /* 0x080fe200078e0217 */
[----:B------:R-:W-:Y:S01]  /*0420*/  IADD3 R41, PT, PT, R41, 0x2, RZ ;  /* 0x0000000229297810 */ /* 0x000fe20007ffe0ff */
[-C--:B------:R-:W-:Y:S01]  /*0430*/  IMAD R12, R18, R23.reuse, 0x2 ;  /* 0x00000002120c7424 */ /* 0x080fe200078e0217 */
[----:B-1----:R-:W-:Y:S01]  /*0440*/  UPRMT UR22, UR5, 0x8880, URZ ;  /* 0x0000888005167896 */ /* 0x002fe200080000ff */
[-C--:B------:R-:W-:Y:S01]  /*0450*/  IMAD R14, R19, R23.reuse, 0x2 ;  /* 0x00000002130e7424 */ /* 0x080fe200078e0217 */
[----:B--2---:R-:W-:Y:S01]  /*0460*/  UPRMT UR23, UR6, 0x8880, URZ ;  /* 0x0000888006177896 */ /* 0x004fe200080000ff */
[----:B------:R-:W-:Y:S01]  /*0470*/  IMAD R15, R15, R23, 0x2 ;  /* 0x000000020f0f7424 */ /* 0x000fe200078e0217 */
[C---:B------:R-:W-:Y:S01]  /*0480*/  IADD3 R23, PT, PT, R17.reuse, -0x1, RZ ;  /* 0xffffffff11177810 */ /* 0x040fe20007ffe0ff */
[C---:B------:R-:W-:Y:S01]  /*0490*/  VIADD R19, R17.reuse, 0x2 ;  /* 0x0000000211137836 */ /* 0x040fe20000000000 */
[----:B---3--:R-:W-:Y:S01]  /*04a0*/  UPRMT UR41, UR8, 0x8880, URZ ;  /* 0x0000888008297896 */ /* 0x008fe200080000ff */
[-C--:B------:R-:W-:Y:S01]  /*04b0*/  IMAD R17, R17, R38.reuse, 0x2 ;  /* 0x0000000211117424 */ /* 0x080fe200078e0226 */
[----:B----4-:R-:W-:Y:S01]  /*04c0*/  UPRMT UR42, UR12, 0x8880, URZ ;  /* 0x000088800c2a7896 */ /* 0x010fe200080000ff */
[----:B------:R-:W-:Y:S01]  /*04d0*/  VIADD R18, R20, 0x2 ;  /* 0x0000000214127836 */ /* 0x000fe20000000000 */
[----:B-----5:R-:W-:Y:S01]  /*04e0*/  UPRMT UR43, UR15, 0x8880, URZ ;  /* 0x000088800f2b7896 */ /* 0x020fe200080000ff */
[-C--:B------:R-:W-:Y:S01]  /*04f0*/  IMAD R16, R16, R38.reuse, 0x2 ;  /* 0x0000000210107424 */ /* 0x080fe200078e0226 */
[----:B------:R-:W-:Y:S01]  /*0500*/  UPRMT UR44, UR18, 0x8880, URZ ;  /* 0x00008880122c7896 */ /* 0x000fe200080000ff */
[----:B------:R-:W-:Y:S01]  /*0510*/  IMAD R19, R19, R38, 0x2 ;  /* 0x0000000213137424 */ /* 0x000fe200078e0226 */
[----:B0-----:R-:W-:Y:S01]  /*0520*/  UMOV UR5, UR7 ;  /* 0x0000000700057c82 */ /* 0x001fe20008000000 */
[C---:B------:R-:W-:Y:S01]  /*0530*/  IMAD R20, R38.reuse, R23, 0x2 ;  /* 0x0000000226147424 */ /* 0x040fe200078e0217 */
[----:B------:R-:W-:Y:S01]  /*0540*/  UMOV UR6, UR9 ;  /* 0x0000000900067c82 */ /* 0x000fe20008000000 */
[----:B------:R-:W-:Y:S01]  /*0550*/  UMOV UR7, UR10 ;  /* 0x0000000a00077c82 */ /* 0x000fe20008000000 */
[----:B------:R-:W-:Y:S01]  /*0560*/  VIADD R21, R21, 0x2 ;  /* 0x0000000215157836 */ /* 0x000fe20000000000 */
[----:B------:R-:W-:Y:S01]  /*0570*/  IADD3 R38, PT, PT, R38, R17, RZ ;  /* 0x0000001126267210 */ /* 0x000fe20007ffe0ff */
[----:B------:R-:W-:Y:S01]  /*0580*/  VIADD R39, R39, 0x2 ;  /* 0x0000000227277836 */ /* 0x000fe20000000000 */
[----:B------:R-:W-:Y:S01]  /*0590*/  UMOV UR8, UR11 ;  /* 0x0000000b00087c82 */ /* 0x000fe20008000000 */
[----:B------:R-:W-:Y:S01]  /*05a0*/  VIADD R40, R40, 0x2 ;  /* 0x0000000228287836 */ /* 0x000fe20000000000 */
[----:B------:R-:W-:Y:S01]  /*05b0*/  UMOV UR9, UR13 ;  /* 0x0000000d00097c82 */ /* 0x000fe20008000000 */
[----:B------:R-:W-:Y:S01]  /*05c0*/  UMOV UR10, UR14 ;  /* 0x0000000e000a7c82 */ /* 0x000fe20008000000 */
[----:B------:R-:W-:Y:S01]  /*05d0*/  UMOV UR11, UR16 ;  /* 0x00000010000b7c82 */ /* 0x000fe20008000000 */
[----:B------:R-:W-:Y:S01]  /*05e0*/  UMOV UR12, UR17 ;  /* 0x00000011000c7c82 */ /* 0x000fe20008000000 */
[----:B------:R-:W-:Y:S01]  /*05f0*/  UMOV UR13, UR19 ;  /* 0x00000013000d7c82 */ /* 0x000fe20008000000 */
[----:B------:R-:W-:Y:S01]  /*0600*/  UMOV UR14, UR20 ;  /* 0x00000014000e7c82 */ /* 0x000fe20008000000 */
[----:B------:R-:W-:Y:S01]  /*0610*/  UMOV UR15, UR21 ;  /* 0x00000015000f7c82 */ /* 0x000fe20008000000 */
[----:B------:R-:W-:Y:S01]  /*0620*/  UMOV UR4, URZ ;  /* 0x000000ff00047c82 */ /* 0x000fe20008000000 */
[----:B------:R-:W0:Y:S01]  /*0630*/  LDCU.64 UR24, c[0x0][0x358] ;  /* 0x00006b00ff1877ac */ /* 0x000e220008000a00 */
[----:B------:R-:W1:Y:S01]  /*0640*/  LDCU UR40, c[0x0][0x398] ;  /* 0x00007300ff2877ac */ /* 0x000e620008000800 */
[----:B------:R-:W2:Y:S01]  /*0650*/  LDCU.U8 UR39, c[0x3][URZ] ;  /* 0x00c00000ff2777ac */ /* 0x000ea20008000000 */
[----:B------:R-:W3:Y:S01]  /*0660*/  LDCU.U8 UR38, c[0x3][0x14] ;  /* 0x00c00280ff2677ac */ /* 0x000ee20008000000 */
[----:B------:R-:W4:Y:S01]  /*0670*/  LDCU.U8 UR37, c[0x3][0x8] ;  /* 0x00c00100ff2577ac */ /* 0x000f220008000000 */
[----:B------:R-:W0:Y:S01]  /*0680*/  LDCU.U8 UR36, c[0x3][0x20] ;  /* 0x00c00400ff2477ac */ /* 0x000e220008000000 */
[----:B------:R-:W0:Y:S01]  /*0690*/  LDCU.U8 UR35, c[0x3][0x1c] ;  /* 0x00c00380ff2377ac */ /* 0x000e220008000000 */
[----:B------:R-:W0:Y:S01]  /*06a0*/  LDCU.U8 UR34, c[0x3][0x30] ;  /* 0x00c00600ff2277ac */ /* 0x000e220008000000 */
[----:B------:R-:W0:Y:S01]  /*06b0*/  LDCU.U8 UR33, c[0x3][0x2c] ;  /* 0x00c00580ff2177ac */ /* 0x000e220008000000 */
[----:B------:R-:W0:Y:S01]  /*06c0*/  LDCU UR32, c[0x0][0x394] ;  /* 0x00007280ff2077ac */ /* 0x000e220008000800 */
[----:B------:R-:W0:Y:S01]  /*06d0*/  LDCU.64 UR26, c[0x0][0x380] ;  /* 0x00007000ff1a77ac */ /* 0x000e220008000a00 */
[----:B------:R-:W0:Y:S01]  /*06e0*/  LDCU.64 UR28, c[0x0][0x390] ;  /* 0x00007200ff1c77ac */ /* 0x000e220008000a00 */
[----:B------:R-:W0:Y:S01]  /*06f0*/  LDCU.64 UR30, c[0x0][0x388] ;  /* 0x00007100ff1e77ac */ /* 0x000e220008000a00 */
[----:B------:R-:W-:Y:S01]  /*0700*/  UMOV UR16, UR22 ;  /* 0x0000001600107c82 */ /* 0x000fe20008000000 */
[----:B------:R-:W-:Y:S01]  /*0710*/  UMOV UR17, UR23 ;  /* 0x0000001700117c82 */ /* 0x000fe20008000000 */
[----:B------:R-:W-:Y:S01]  /*0720*/  UMOV UR18, UR41 ;  /* 0x0000002900127c82 */ /* 0x000fe20008000000 */
[----:B------:R-:W-:Y:S01]  /*0730*/  UMOV UR19, UR42 ;  /* 0x0000002a00137c82 */ /* 0x000fe20008000000 */
[----:B------:R-:W-:Y:S01]  /*0740*/  UMOV UR20, UR43 ;  /* 0x0000002b00147c82 */ /* 0x000fe20008000000 */
[----:B------:R-:W-:-:S05]  /*0750*/  UMOV UR21, UR44 ;  /* 0x0000002c00157c82 */ /* 0x000fca0008000000 */
.L_x_106:
[----:B------:R-:W5:Y:S01]  /*0760*/  S2R R42, SR_TID.X ;  /* 0x00000000002a7919 */ /* 0x000f620000002100 */
[----:B------:R-:W5:Y:S01]  /*0770*/  S2UR UR41, SR_CTAID.X ;  /* 0x00000000002979c3 */ /* 0x000f620000002500 */
[----:B------:R-:W-:Y:S01]  /*0780*/  UIADD3 UR22, UPT, UPT, UR4, -0x2, URZ ;  /* 0xfffffffe04167890 */ /* 0x000fe2000fffe0ff */
[----:B------:R-:W-:Y:S01]  /*0790*/  BSSY.RECONVERGENT B0, `(.L_x_0) ;  /* 0x0000024000007945 */ /* 0x000fe20003800200 */
[----:B0-----:R-:W-:Y:S02]  /*07a0*/  CS2R R24, SRZ ;  /* 0x0000000000187805 */ /* 0x001fe4000001ff00 */
[----:B------:R-:W-:Y:S01]  /*07b0*/  CS2R R26, SRZ ;  /* 0x00000000001a7805 */ /* 0x000fe2000001ff00 */
[----:B0-----:R-:W-:Y:S02]  /*07c0*/  UISETP.GE.AND UP0, UPT, UR22, UR29, UPT ;  /* 0x0000001d1600728c */ /* 0x001fe4000bf06270 */
[----:B------:R-:W5:Y:S02]  /*07d0*/  LDC R23, c[0x0][0x360] ;  /* 0x0000d800ff177b82 */ /* 0x000f640000000800 */
[----:B------:R-:W-:-:S06]  /*07e0*/  UISETP.LT.U32.OR UP0, UPT, UR4, 0x2, UP0 ;  /* 0x000000020400788c */ /* 0x000fcc0008701470 */
[----:B------:R-:W0:Y:S08]  /*07f0*/  LDC R33, c[0x0][0x360] ;  /* 0x0000d800ff217b82 */ /* 0x000e300000000800 */
[----:B------:R-:W1:Y:S01]  /*0800*/  LDC R35, c[0x0][0x360] ;  /* 0x0000d800ff237b82 */ /* 0x000e620000000800 */
[----:B-----5:R-:W-:-:S04]  /*0810*/  IMAD R22, R23, UR41, R42 ;  /* 0x0000002917167c24 */ /* 0x020fc8000f8e022a */
[----:B------:R-:W-:Y:S02]  /*0820*/  VIADD R23, R22, 0xfffffffe ;  /* 0xfffffffe16177836 */ /* 0x000fe40000000000 */
[----:B0-----:R-:W-:-:S03]  /*0830*/  IMAD R33, R33, UR41, R42 ;  /* 0x0000002921217c24 */ /* 0x001fc6000f8e022a */
[----:B------:R-:W-:Y:S01]  /*0840*/  ISETP.GE.AND P0, PT, R23, UR28, PT ;  /* 0x0000001c17007c0c */ /* 0x000fe2000bf06270 */
[----:B------:R-:W-:-:S03]  /*0850*/  VIADD R34, R33, 0xfffffffe ;  /* 0xfffffffe21227836 */ /* 0x000fc60000000000 */
[----:B------:R-:W-:Y:S02]  /*0860*/  ISETP.LT.OR P0, PT, R22, 0x2, P0 ;  /* 0x000000021600780c */ /* 0x000fe40000701670 */
[----:B------:R-:W-:Y:S02]  /*0870*/  CS2R R22, SRZ ;  /* 0x0000000000167805 */ /* 0x000fe4000001ff00 */
[----:B------:R-:W-:-:S04]  /*0880*/  PLOP3.LUT P1, PT, P0, PT, UP0, 0xea, 0xae ;  /* 0x0000000000ae781c */ /* 0x000fc8000072fd0a */
[----:B------:R-:W-:-:S09]  /*0890*/  P2R R46, PR, RZ, 0x2 ;  /* 0x00000002ff2e7803 */ /* 0x000fd20000000000 */
[----:B-1----:R-:W-:Y:S05]  /*08a0*/  @P1 BRA `(.L_x_1) ;  /* 0x0000000000481947 */ /* 0x002fea0003800000 */
[C---:B------:R-:W-:Y:S01]  /*08b0*/  IADD3 R26, P1, PT, R5.reuse, UR26, RZ ;  /* 0x0000001a051a7c10 */ /* 0x040fe2000ff3e0ff */
[C---:B------:R-:W-:Y:S01]  /*08c0*/  VIADD R28, R5.reuse, 0xfffffffe ;  /* 0xfffffffe051c7836 */ /* 0x040fe20000000000 */
[----:B------:R-:W-:-:S03]  /*08d0*/  IADD3 R30, PT, PT, R5, -0x1, RZ ;  /* 0xffffffff051e7810 */ /* 0x000fc60007ffe0ff */
[----:B------:R-:W-:Y:S01]  /*08e0*/  IMAD.X R27, RZ, RZ, UR27, P1 ;  /* 0x0000001bff1b7e24 */ /* 0x000fe200088e06ff */
[----:B------:R-:W-:Y:S02]  /*08f0*/  IADD3 R30, P1, PT, R30, UR26, RZ ;  /* 0x0000001a1e1e7c10 */ /* 0x000fe4000ff3e0ff */
[----:B------:R-:W-:Y:S02]  /*0900*/  IADD3 R28, P2, PT, R28, UR26, RZ ;  /* 0x0000001a1c1c7c10 */ /* 0x000fe4000ff5e0ff */
[----:B------:R-:W-:Y:S01]  /*0910*/  IADD3.X R31, PT, PT, RZ, UR27, RZ, P1, !PT ;  /* 0x0000001bff1f7c10 */ /* 0x000fe20008ffe4ff */
[----:B------:R-:W5:Y:S02]  /*0920*/  LDG.E.U8 R26, desc[UR24][R26.64] ;  /* 0x000000181a1a7981 */ /* 0x000f64000c1e1100 */
[----:B------:R-:W-:Y:S02]  /*0930*/  IMAD.X R29, RZ, RZ, UR27, P2 ;  /* 0x0000001bff1d7e24 */ /* 0x000fe400090e06ff */
[----:B------:R-:W3:Y:S04]  /*0940*/  LDG.E.U8 R30, desc[UR24][R30.64] ;  /* 0x000000181e1e7981 */ /* 0x000ee8000c1e1100 */
[----:B------:R-:W4:Y:S01]  /*0950*/  LDG.E.U8 R28, desc[UR24][R28.64] ;  /* 0x000000181c1c7981 */ /* 0x000f22000c1e1100 */
[----:B--2---:R-:W-:-:S06]  /*0960*/  UPRMT UR22, UR39, 0x8880, URZ ;  /* 0x0000888027167896 */ /* 0x004fcc00080000ff */
[----:B-----5:R-:W-:Y:S02]  /*0970*/  IMAD R22, R26, UR22, RZ ;  /* 0x000000161a167c24 */ /* 0x020fe4000f8e02ff */
[----:B---3--:R-:W-:-:S04]  /*0980*/  IMAD R24, R30, UR22, RZ ;  /* 0x000000161e187c24 */ /* 0x008fc8000f8e02ff */
[----:B------:R-:W0:Y:S01]  /*0990*/  I2F.F64 R22, R22 ;  /* 0x0000001600167312 */ /* 0x000e220000201c00 */
[----:B----4-:R-:W-:-:S07]  /*09a0*/  IMAD R32, R28, UR22, RZ ;  /* 0x000000161c207c24 */ /* 0x010fce000f8e02ff */
[----:B------:R-:W1:Y:S08]  /*09b0*/  I2F.F64 R24, R24 ;  /* 0x0000001800187312 */ /* 0x000e700000201c00 */
[----:B0-----:R2:W3:Y:S02]  /*09c0*/  I2F.F64 R26, R32 ;  /* 0x00000020001a7312 */ /* 0x0014e40000201c00 */
.L_x_1:
[----:B--234-:R-:W-:Y:S05]  /*09d0*/  BSYNC.RECONVERGENT B0 ;  /* 0x0000000000007941 */ /* 0x01cfea0003800200 */
.L_x_0:
[----:B------:R-:W-:Y:S01]  /*09e0*/  UISETP.GT.AND UP1, UPT, UR4, UR29, UPT ;  /* 0x0000001d0400728c */ /* 0x000fe2000bf24270 */
[----:B------:R-:W0:Y:S01]  /*09f0*/  LDC R37, c[0x0][0x360] ;  /* 0x0000d800ff257b82 */ /* 0x000e220000000800 */
[----:B------:R-:W-:Y:S02]  /*0a00*/  UIADD3 UR22, UPT, UPT, UR4, 0x1, URZ ;  /* 0x0000000104167890 */ /* 0x000fe4000fffe0ff */
[----:B------:R-:W-:Y:S01]  /*0a10*/  IMAD.U32 R28, RZ, RZ, UR4 ;  /* 0x00000004ff1c7e24 */ /* 0x000fe2000f8e00ff */
[----:B------:R-:W-:Y:S01]  /*0a20*/  UISETP.EQ.OR UP1, UPT, UR4, URZ, UP1 ;  /* 0x000000ff0400728c */ /* 0x000fe20008f22670 */
[----:B------:R-:W-:Y:S01]  /*0a30*/  ISETP.GE.AND P1, PT, R34, UR28, PT ;  /* 0x0000001c22007c0c */ /* 0x000fe2000bf26270 */
[----:B------:R-:W-:Y:S01]  /*0a40*/  BSSY.RECONVERGENT B0, `(.L_x_2) ;  /* 0x000001e000007945 */ /* 0x000fe20003800200 */
[----:B------:R-:W-:-:S03]  /*0a50*/  MOV R29, UR22 ;  /* 0x00000016001d7c02 */ /* 0x000fc60008000f00 */
[----:B------:R-:W-:Y:S02]  /*0a60*/  PLOP3.LUT P2, PT, P0, PT, UP1, 0xea, 0xae ;  /* 0x0000000000ae781c */ /* 0x000fe4000074fd1a */
[----:B------:R-:W-:Y:S02]  /*0a70*/  ISETP.LT.OR P1, PT, R33, 0x2, P1 ;  /* 0x000000022100780c */ /* 0x000fe40000f21670 */
[----:B------:R-:W-:Y:S02]  /*0a80*/  ISETP.GE.OR P3, PT, R28, UR29, P0 ;  /* 0x0000001d1c007c0c */ /* 0x000fe40008766670 */
[----:B------:R-:W-:Y:S02]  /*0a90*/  ISETP.GE.OR P0, PT, R29, UR29, P1 ;  /* 0x0000001d1d007c0c */ /* 0x000fe40008f06670 */
[----:B------:R-:W-:Y:S02]  /*0aa0*/  P2R R48, PR, RZ, 0x8 ;  /* 0x00000008ff307803 */ /* 0x000fe40000000000 */
[----:B------:R-:W-:-:S03]  /*0ab0*/  P2R R47, PR, RZ, 0x4 ;  /* 0x00000004ff2f7803 */ /* 0x000fc60000000000 */
[----:B------:R-:W-:Y:S06]  /*0ac0*/  @P2 BRA `(.L_x_3) ;  /* 0x0000000000542947 */ /* 0x000fec0003800000 */
[C---:B------:R-:W-:Y:S01]  /*0ad0*/  IADD3 R32, P1, PT, R3.reuse, UR26, RZ ;  /* 0x0000001a03207c10 */ /* 0x040fe2000ff3e0ff */
[C---:B------:R-:W-:Y:S02]  /*0ae0*/  VIADD R30, R3.reuse, 0xffffffff ;  /* 0xffffffff031e7836 */ /* 0x040fe40000000000 */
[----:B------:R-:W-:Y:S01]  /*0af0*/  VIADD R28, R3, 0xfffffffe ;  /* 0xfffffffe031c7836 */ /* 0x000fe20000000000 */
[----:B------:R-:W-:Y:S02]  /*0b00*/  IADD3.X R33, PT, PT, RZ, UR27, RZ, P1, !PT ;  /* 0x0000001bff217c10 */ /* 0x000fe40008ffe4ff */
[----:B------:R-:W-:Y:S02]  /*0b10*/  IADD3 R30, P1, PT, R30, UR26, RZ ;  /* 0x0000001a1e1e7c10 */ /* 0x000fe4000ff3e0ff */
[----:B------:R-:W-:Y:S01]  /*0b20*/  IADD3 R28, P2, PT, R28, UR26, RZ ;  /* 0x0000001a1c1c7c10 */ /* 0x000fe2000ff5e0ff */
[----:B------:R-:W2:Y:S02]  /*0b30*/  LDG.E.U8 R32, desc[UR24][R32.64] ;  /* 0x0000001820207981 */ /* 0x000ea4000c1e1100 */
[----:B------:R-:W-:-:S02]  /*0b40*/  IMAD.X R31, RZ, RZ, UR27, P1 ;  /* 0x0000001bff1f7e24 */ /* 0x000fc400088e06ff */
[----:B------:R-:W-:-:S03]  /*0b50*/  IMAD.X R29, RZ, RZ, UR27, P2 ;  /* 0x0000001bff1d7e24 */ /* 0x000fc600090e06ff */
[----:B------:R-:W3:Y:S04]  /*0b60*/  LDG.E.U8 R30, desc[UR24][R30.64] ;  /* 0x000000181e1e7981 */ /* 0x000ee8000c1e1100 */
[----:B------:R-:W4:Y:S01]  /*0b70*/  LDG.E.U8 R28, desc[UR24][R28.64] ;  /* 0x000000181c1c7981 */ /* 0x000f22000c1e1100 */
[----:B------:R-:W2:Y:S02]  /*0b80*/  LDCU.S8 UR23, c[0x3][0x5] ;  /* 0x00c000a0ff1777ac */ /* 0x000ea40008000200 */
[----:B--2---:R-:W-:Y:S02]  /*0b90*/  IMAD R50, R32, UR23, RZ ;  /* 0x0000001720327c24 */ /* 0x004fe4000f8e02ff */
[----:B---3--:R-:W-:Y:S02]  /*0ba0*/  IMAD R44, R30, UR23, RZ ;  /* 0x000000171e2c7c24 */ /* 0x008fe4000f8e02ff */
[----:B----4-:R-:W-:-:S02]  /*0bb0*/  IMAD R34, R28, UR23, RZ ;  /* 0x000000171c227c24 */ /* 0x010fc4000f8e02ff */
[----:B------:R-:W2:Y:S08]  /*0bc0*/  I2F.F64 R50, R50 ;  /* 0x0000003200327312 */ /* 0x000eb00000201c00 */
[----:B------:R-:W1:Y:S08]  /*0bd0*/  I2F.F64 R44, R44 ;  /* 0x0000002c002c7312 */ /* 0x000e700000201c00 */
[----:B------:R-:W3:Y:S01]  /*0be0*/  I2F.F64 R32, R34 ;  /* 0x0000002200207312 */ /* 0x000ee20000201c00 */
[----:B--2---:R-:W-:-:S02]  /*0bf0*/  DADD R22, R22, R50 ;  /* 0x0000000016167229 */ /* 0x004fc40000000032 */
[----:B-1----:R-:W-:Y:S02]  /*0c00*/  DADD R24, R24, R44 ;  /* 0x0000000018187229 */ /* 0x002fe4000000002c */
[----:B---3--:R-:W-:-:S11]  /*0c10*/  DADD R26, R26, R32 ;  /* 0x000000001a1a7229 */ /* 0x008fd60000000020 */
.L_x_3:
[----:B------:R-:W-:Y:S05]  /*0c20*/  BSYNC.RECONVERGENT B0 ;  /* 0x0000000000007941 */ /* 0x000fea0003800200 */
.L_x_2:
[----:B------:R-:W-:Y:S04]  /*0c30*/  BSSY.RECONVERGENT B0, `(.L_x_4) ;  /* 0x0000017000007945 */ /* 0x000fe80003800200 */
[----:B------:R-:W-:Y:S05]  /*0c40*/  @P3 BRA `(.L_x_5) ;  /* 0x0000000000543947 */ /* 0x000fea0003800000 */
[C---:B------:R-:W-:Y:S01]  /*0c50*/  IADD3 R32, P1, PT, R16.reuse, UR26, RZ ;  /* 0x0000001a10207c10 */ /* 0x040fe2000ff3e0ff */
[C---:B------:R-:W-:Y:S01]  /*0c60*/  VIADD R28, R16.reuse, 0xfffffffe ;  /* 0xfffffffe101c7836 */ /* 0x040fe20000000000 */
[----:B------:R-:W-:-:S03]  /*0c70*/  IADD3 R30, PT, PT, R16, -0x1, RZ ;  /* 0xffffffff101e7810 */ /* 0x000fc60007ffe0ff */
[----:B------:R-:W-:Y:S01]  /*0c80*/  IMAD.X R33, RZ, RZ, UR27, P1 ;  /* 0x0000001bff217e24 */ /* 0x000fe200088e06ff */
[----:B------:R-:W-:Y:S02]  /*0c90*/  IADD3 R30, P1, PT, R30, UR26, RZ ;  /* 0x0000001a1e1e7c10 */ /* 0x000fe4000ff3e0ff */
[----:B------:R-:W-:Y:S02]  /*0ca0*/  IADD3 R28, P2, PT, R28, UR26, RZ ;  /* 0x0000001a1c1c7c10 */ /* 0x000fe4000ff5e0ff */
[----:B------:R-:W-:Y:S01]  /*0cb0*/  IADD3.X R31, PT, PT, RZ, UR27, RZ, P1, !PT ;  /* 0x0000001bff1f7c10 */ /* 0x000fe20008ffe4ff */
[----:B------:R-:W2:Y:S02]  /*0cc0*/  LDG.E.U8 R32, desc[UR24][R32.64] ;  /* 0x0000001820207981 */ /* 0x000ea4000c1e1100 */
[----:B------:R-:W-:Y:S02]  /*0cd0*/  IMAD.X R29, RZ, RZ, UR27, P2 ;  /* 0x0000001bff1d7e24 */ /* 0x000fe400090e06ff */
[----:B------:R-:W3:Y:S04]  /*0ce0*/  LDG.E.U8 R30, desc[UR24][R30.64] ;  /* 0x000000181e1e7981 */ /* 0x000ee8000c1e1100 */
[----:B------:R-:W4:Y:S01]  /*0cf0*/  LDG.E.U8 R28, desc[UR24][R28.64] ;  /* 0x000000181c1c7981 */ /* 0x000f22000c1e1100 */
[----:B------:R-:W2:Y:S02]  /*0d00*/  LDCU.S8 UR23, c[0x3][0xa] ;  /* 0x00c00140ff1777ac */ /* 0x000ea40008000200 */
[----:B--2---:R-:W-:-:S02]  /*0d10*/  IMAD R50, R32, UR23, RZ ;  /* 0x0000001720327c24 */ /* 0x004fc4000f8e02ff */
[----:B---3--:R-:W-:-:S04]  /*0d20*/  IMAD R44, R30, UR23, RZ ;  /* 0x000000171e2c7c24 */ /* 0x008fc8000f8e02ff */
[----:B------:R-:W2:Y:S01]  /*0d30*/  I2F.F64 R50, R50 ;  /* 0x0000003200327312 */ /* 0x000ea20000201c00 */
[----:B----4-:R-:W-:-:S07]  /*0d40*/  IMAD R34, R28, UR23, RZ ;  /* 0x000000171c227c24 */ /* 0x010fce000f8e02ff */
[----:B------:R-:W1:Y:S01]  /*0d50*/  I2F.F64 R44, R44 ;  /* 0x0000002c002c7312 */ /* 0x000e620000201c00 */
[----:B--2---:R-:W-:-:S07]  /*0d60*/  DADD R22, R22, R50 ;  /* 0x0000000016167229 */ /* 0x004fce0000000032 */
[----:B------:R-:W2:Y:S01]  /*0d70*/  I2F.F64 R32, R34 ;  /* 0x0000002200207312 */ /* 0x000ea20000201c00 */
[----:B-1----:R-:W-:Y:S02]  /*0d80*/  DADD R24, R24, R44 ;  /* 0x0000000018187229 */ /* 0x002fe4000000002c */
[----:B--2---:R-:W-:-:S11]  /*0d90*/  DADD R26, R26, R32 ;  /* 0x000000001a1a7229 */ /* 0x004fd60000000020 */
.L_x_5:
[----:B------:R-:W-:Y:S05]  /*0da0*/  BSYNC.RECONVERGENT B0 ;  /* 0x0000000000007941 */ /* 0x000fea0003800200 */
.L_x_4:
        /* <DEDUP_REMOVED lines=8> */
[----:B------:R-:W2:Y:S01]  /*0e30*/  LDG.E.U8 R32, desc[UR24][R32.64] ;  /* 0x0000001820207981 */ /* 0x000ea2000c1e1100 */
[----:B------:R-:W-:Y:S01]  /*0e40*/  IMAD.X R31, RZ, RZ, UR27, P0 ;  /* 0x0000001bff1f7e24 */ /* 0x000fe200080e06ff */
[----:B------:R-:W-:-:S04]  /*0e50*/  IADD3.X R29, PT, PT, RZ, UR27, RZ, P1, !PT ;  /* 0x0000001bff1d7c10 */ /* 0x000fc80008ffe4ff */
        /* <DEDUP_REMOVED lines=12> */
.L_x_7:
[----:B------:R-:W-:Y:S05]  /*0f20*/  BSYNC.RECONVERGENT B0 ;  /* 0x0000000000007941 */ /* 0x000fea0003800200 */
.L_x_6:
[----:B------:R-:W2:Y:S01]  /*0f30*/  LDC R31, c[0x0][0x360] ;  /* 0x0000d800ff1f7b82 */ /* 0x000ea20000000800 */
[--C-:B------:R-:W-:Y:S01]  /*0f40*/  IMAD R35, R35, UR41, R42.reuse ;  /* 0x0000002923237c24 */ /* 0x100fe2000f8e022a */
[----:B------:R-:W-:Y:S01]  /*0f50*/  UIADD3 UR42, UPT, UPT, UR4, 0x2, URZ ;  /* 0x00000002042a7890 */ /* 0x000fe2000fffe0ff */
[----:B0-----:R-:W-:Y:S01]  /*0f60*/  IMAD R37, R37, UR41, R42 ;  /* 0x0000002925257c24 */ /* 0x001fe2000f8e022a */
[----:B------:R-:W-:Y:S01]  /*0f70*/  MOV R30, UR4 ;  /* 0x00000004001e7c02 */ /* 0x000fe20008000f00 */
[----:B------:R-:W-:Y:S01]  /*0f80*/  VIADD R28, R35, 0xfffffffe ;  /* 0xfffffffe231c7836 */ /* 0x000fe20000000000 */
[----:B------:R-:W-:Y:S02]  /*0f90*/  BSSY.RECONVERGENT B0, `(.L_x_8) ;  /* 0x000002d000007945 */ /* 0x000fe40003800200 */
[----:B------:R-:W0:Y:S01]  /*0fa0*/  LDC R29, c[0x0][0x360] ;  /* 0x0000d800ff1d7b82 */ /* 0x000e220000000800 */
[----:B------:R-:W-:Y:S02]  /*0fb0*/  ISETP.GT.AND P2, PT, R37, UR28, PT ;  /* 0x0000001c25007c0c */ /* 0x000fe4000bf44270 */
[----:B------:R-:W-:-:S02]  /*0fc0*/  ISETP.GE.AND P0, PT, R28, UR28, PT ;  /* 0x0000001c1c007c0c */ /* 0x000fc4000bf06270 */
[----:B------:R-:W-:Y:S02]  /*0fd0*/  ISETP.LT.OR P2, PT, R37, 0x1, P2 ;  /* 0x000000012500780c */ /* 0x000fe40001741670 */
[----:B------:R-:W-:Y:S01]  /*0fe0*/  ISETP.LT.OR P0, PT, R35, 0x2, P0 ;  /* 0x000000022300780c */ /* 0x000fe20000701670 */
[----:B------:R-:W3:Y:S01]  /*0ff0*/  LDC R33, c[0x0][0x360] ;  /* 0x0000d800ff217b82 */ /* 0x000ee20000000800 */
[----:B------:R-:W-:-:S04]  /*1000*/  PLOP3.LUT P6, PT, P2, PT, UP0, 0xea, 0xae ;  /* 0x0000000000ae781c */ /* 0x000fc800017cfd0a */
[----:B------:R-:W-:-:S03]  /*1010*/  P2R R49, PR, RZ, 0x40 ;  /* 0x00000040ff317803 */ /* 0x000fc60000000000 */
[----:B------:R-:W4:Y:S01]  /*1020*/  LDC R35, c[0x0][0x360] ;  /* 0x0000d800ff237b82 */ /* 0x000f220000000800 */
[----:B--2---:R-:W-:-:S05]  /*1030*/  IMAD R28, R31, UR41, R42 ;  /* 0x000000291f1c7c24 */ /* 0x004fca000f8e022a */
[----:B------:R-:W-:Y:S01]  /*1040*/  ISETP.GT.AND P1, PT, R28, UR28, PT ;  /* 0x0000001c1c007c0c */ /* 0x000fe2000bf24270 */
[----:B0-----:R-:W-:-:S03]  /*1050*/  IMAD R29, R29, UR41, R42 ;  /* 0x000000291d1d7c24 */ /* 0x001fc6000f8e022a */
[----:B------:R-:W-:Y:S02]  /*1060*/  ISETP.LT.OR P1, PT, R28, 0x1, P1 ;  /* 0x000000011c00780c */ /* 0x000fe40000f21670 */
[----:B------:R-:W-:Y:S02]  /*1070*/  ISETP.GT.AND P3, PT, R29, UR28, PT ;  /* 0x0000001c1d007c0c */ /* 0x000fe4000bf64270 */
[----:B------:R-:W-:Y:S01]  /*1080*/  PLOP3.LUT P5, PT, P1, PT, UP1, 0xea, 0xae ;  /* 0x0000000000ae781c */ /* 0x000fe20000fafd1a */
[----:B---3--:R-:W-:Y:S01]  /*1090*/  IMAD R34, R33, UR41, R42 ;  /* 0x0000002921227c24 */ /* 0x008fe2000f8e022a */
[----:B------:R-:W-:Y:S01]  /*10a0*/  ISETP.LT.OR P3, PT, R29, 0x1, P3 ;  /* 0x000000011d00780c */ /* 0x000fe20001f61670 */
[----:B------:R-:W-:Y:S01]  /*10b0*/  IMAD.U32 R29, RZ, RZ, UR42 ;  /* 0x0000002aff1d7e24 */ /* 0x000fe2000f8e00ff */
[----:B------:R-:W-:Y:S02]  /*10c0*/  P2R R50, PR, RZ, 0x20 ;  /* 0x00000020ff327803 */ /* 0x000fe40000000000 */
[----:B------:R-:W-:-:S02]  /*10d0*/  ISETP.GE.OR P4, PT, R30, UR29, P3 ;  /* 0x0000001d1e007c0c */ /* 0x000fc40009f86670 */
[----:B------:R-:W-:Y:S02]  /*10e0*/  ISETP.GE.OR P0, PT, R29, UR29, P0 ;  /* 0x0000001d1d007c0c */ /* 0x000fe40008706670 */
[----:B------:R-:W-:-:S11]  /*10f0*/  P2R R51, PR, RZ, 0x10 ;  /* 0x00000010ff337803 */ /* 0x000fd60000000000 */
[----:B----4-:R-:W-:Y:S05]  /*1100*/  @P0 BRA `(.L_x_9) ;  /* 0x0000000000540947 */ /* 0x010fea0003800000 */
[C---:B------:R-:W-:Y:S01]  /*1110*/  IADD3 R32, P0, PT, R4.reuse, UR26, RZ ;  /* 0x0000001a04207c10 */ /* 0x040fe2000ff1e0ff */
[C---:B------:R-:W-:Y:S01]  /*1120*/  VIADD R30, R4.reuse, 0xffffffff ;  /* 0xffffffff041e7836 */ /* 0x040fe20000000000 */
[----:B------:R-:W-:-:S03]  /*1130*/  IADD3 R28, PT, PT, R4, -0x2, RZ ;  /* 0xfffffffe041c7810 */ /* 0x000fc60007ffe0ff */
[----:B------:R-:W-:Y:S01]  /*1140*/  IMAD.X R33, RZ, RZ, UR27, P0 ;  /* 0x0000001bff217e24 */ /* 0x000fe200080e06ff */
[----:B------:R-:W-:-:S04]  /*1150*/  IADD3 R30, P0, PT, R30, UR26, RZ ;  /* 0x0000001a1e1e7c10 */ /* 0x000fc8000ff1e0ff */
[----:B------:R-:W2:Y:S01]  /*1160*/  LDG.E.U8 R32, desc[UR24][R32.64] ;  /* 0x0000001820207981 */ /* 0x000ea2000c1e1100 */
[----:B------:R-:W-:Y:S01]  /*1170*/  IMAD.X R31, RZ, RZ, UR27, P0 ;  /* 0x0000001bff1f7e24 */ /* 0x000fe200080e06ff */
[----:B------:R-:W-:-:S04]  /*1180*/  IADD3 R28, P0, PT, R28, UR26, RZ ;  /* 0x0000001a1c1c7c10 */ /* 0x000fc8000ff1e0ff */
[----:B------:R-:W3:Y:S01]  /*1190*/  LDG.E.U8 R30, desc[UR24][R30.64] ;  /* 0x000000181e1e7981 */ /* 0x000ee2000c1e1100 */
[----:B------:R-:W-:-:S05]  /*11a0*/  IMAD.X R29, RZ, RZ, UR27, P0 ;  /* 0x0000001bff1d7e24 */ /* 0x000fca00080e06ff */
[----:B------:R-:W4:Y:S01]  /*11b0*/  LDG.E.U8 R28, desc[UR24][R28.64] ;  /* 0x000000181c1c7981 */ /* 0x000f22000c1e1100 */
[----:B------:R-:W-:-:S06]  /*11c0*/  UPRMT UR23, UR38, 0x8880, URZ ;  /* 0x0000888026177896 */ /* 0x000fcc00080000ff */
[----:B--2---:R-:W-:Y:S02]  /*11d0*/  IMAD R44, R32, UR23, RZ ;  /* 0x00000017202c7c24 */ /* 0x004fe4000f8e02ff */
[----:B---3--:R-:W-:-:S04]  /*11e0*/  IMAD R36, R30, UR23, RZ ;  /* 0x000000171e247c24 */ /* 0x008fc8000f8e02ff */
[----:B------:R-:W0:Y:S01]  /*11f0*/  I2F.F64 R44, R44 ;  /* 0x0000002c002c7312 */ /* 0x000e220000201c00 */
[----:B----4-:R-:W-:-:S07]  /*1200*/  IMAD R43, R28, UR23, RZ ;  /* 0x000000171c2b7c24 */ /* 0x010fce000f8e02ff */
[----:B------:R-:W1:Y:S08]  /*1210*/  I2F.F64 R36, R36 ;  /* 0x0000002400247312 */ /* 0x000e700000201c00 */
[----:B------:R-:W2:Y:S01]  /*1220*/  I2F.F64 R32, R43 ;  /* 0x0000002b00207312 */ /* 0x000ea20000201c00 */
[----:B0-----:R-:W-:Y:S02]  /*1230*/  DADD R22, R22, R44 ;  /* 0x0000000016167229 */ /* 0x001fe4000000002c */
[----:B-1----:R-:W-:-:S02]  /*1240*/  DADD R24, R24, R36 ;  /* 0x0000000018187229 */ /* 0x002fc40000000024 */
[----:B--2---:R-:W-:-:S11]  /*1250*/  DADD R26, R26, R32 ;  /* 0x000000001a1a7229 */ /* 0x004fd60000000020 */
.L_x_9:
[----:B------:R-:W-:Y:S05]  /*1260*/  BSYNC.RECONVERGENT B0 ;  /* 0x0000000000007941 */ /* 0x000fea0003800200 */
.L_x_8:
[----:B------:R-:W-:Y:S04]  /*1270*/  BSSY.RECONVERGENT B0, `(.L_x_10) ;  /* 0x0000017000007945 */ /* 0x000fe80003800200 */
[----:B------:R-:W-:Y:S05]  /*1280*/  @P6 BRA `(.L_x_11) ;  /* 0x0000000000546947 */ /* 0x000fea0003800000 */
[C---:B------:R-:W-:Y:S01]  /*1290*/  IADD3 R32, P0, PT, R8.reuse, UR26, RZ ;  /* 0x0000001a08207c10 */ /* 0x040fe2000ff1e0ff */
[C---:B------:R-:W-:Y:S01]  /*12a0*/  VIADD R28, R8.reuse, 0xfffffffe ;  /* 0xfffffffe081c7836 */ /* 0x040fe20000000000 */
[----:B------:R-:W-:-:S03]  /*12b0*/  IADD3 R30, PT, PT, R8, -0x1, RZ ;  /* 0xffffffff081e7810 */ /* 0x000fc60007ffe0ff */
[----:B------:R-:W-:Y:S01]  /*12c0*/  IMAD.X R33, RZ, RZ, UR27, P0 ;  /* 0x0000001bff217e24 */ /* 0x000fe200080e06ff */
[----:B------:R-:W-:-:S04]  /*12d0*/  IADD3 R30, P0, PT, R30, UR26, RZ ;  /* 0x0000001a1e1e7c10 */ /* 0x000fc8000ff1e0ff */
[----:B------:R-:W-:Y:S01]  /*12e0*/  IADD3.X R31, PT, PT, RZ, UR27, RZ, P0, !PT ;  /* 0x0000001bff1f7c10 */ /* 0x000fe200087fe4ff */
[----:B------:R-:W2:Y:S01]  /*12f0*/  LDG.E.U8 R32, desc[UR24][R32.64] ;  /* 0x0000001820207981 */ /* 0x000ea2000c1e1100 */
[----:B------:R-:W-:-:S03]  /*1300*/  IADD3 R28, P0, PT, R28, UR26, RZ ;  /* 0x0000001a1c1c7c10 */ /* 0x000fc6000ff1e0ff */
[----:B------:R-:W3:Y:S02]  /*1310*/  LDG.E.U8 R30, desc[UR24][R30.64] ;  /* 0x000000181e1e7981 */ /* 0x000ee4000c1e1100 */
[----:B------:R-:W-:-:S05]  /*1320*/  IMAD.X R29, RZ, RZ, UR27, P0 ;  /* 0x0000001bff1d7e24 */ /* 0x000fca00080e06ff */
[----:B------:R-:W4:Y:S01]  /*1330*/  LDG.E.U8 R28, desc[UR24][R28.64] ;  /* 0x000000181c1c7981 */ /* 0x000f22000c1e1100 */
[----:B------:R-:W2:Y:S02]  /*1340*/  LDCU.S8 UR23, c[0x3][0x1] ;  /* 0x00c00020ff1777ac */ /* 0x000ea40008000200 */
        /* <DEDUP_REMOVED lines=9> */
.L_x_11:
[----:B------:R-:W-:Y:S05]  /*13e0*/  BSYNC.RECONVERGENT B0 ;  /* 0x0000000000007941 */ /* 0x000fea0003800200 */
.L_x_10:
[----:B------:R-:W-:Y:S04]  /*13f0*/  BSSY.RECONVERGENT B0, `(.L_x_12) ;  /* 0x0000017000007945 */ /* 0x000fe80003800200 */
[----:B------:R-:W-:Y:S05]  /*1400*/  @P5 BRA `(.L_x_13) ;  /* 0x0000000000545947 */ /* 0x000fea0003800000 */
[C---:B------:R-:W-:Y:S01]  /*1410*/  IADD3 R32, P0, PT, R6.reuse, UR26, RZ ;  /* 0x0000001a06207c10 */ /* 0x040fe2000ff1e0ff */
[C---:B------:R-:W-:Y:S02]  /*1420*/  VIADD R30, R6.reuse, 0xffffffff ;  /* 0xffffffff061e7836 */ /* 0x040fe40000000000 */
[----:B------:R-:W-:Y:S01]  /*1430*/  VIADD R28, R6, 0xfffffffe ;  /* 0xfffffffe061c7836 */ /* 0x000fe20000000000 */
[----:B------:R-:W-:Y:S02]  /*1440*/  IADD3.X R33, PT, PT, RZ, UR27, RZ, P0, !PT ;  /* 0x0000001bff217c10 */ /* 0x000fe400087fe4ff */
[----:B------:R-:W-:-:S03]  /*1450*/  IADD3 R30, P0, PT, R30, UR26, RZ ;  /* 0x0000001a1e1e7c10 */ /* 0x000fc6000ff1e0ff */
[----:B------:R-:W2:Y:S02]  /*1460*/  LDG.E.U8 R32, desc[UR24][R32.64] ;  /* 0x0000001820207981 */ /* 0x000ea4000c1e1100 */
[----:B------:R-:W-:Y:S01]  /*1470*/  IMAD.X R31, RZ, RZ, UR27, P0 ;  /* 0x0000001bff1f7e24 */ /* 0x000fe200080e06ff */
[----:B------:R-:W-:-:S04]  /*1480*/  IADD3 R28, P0, PT, R28, UR26, RZ ;  /* 0x0000001a1c1c7c10 */ /* 0x000fc8000ff1e0ff */
[----:B------:R-:W-:Y:S01]  /*1490*/  IADD3.X R29, PT, PT, RZ, UR27, RZ, P0, !PT ;  /* 0x0000001bff1d7c10 */ /* 0x000fe200087fe4ff */
[----:B------:R-:W3:Y:S04]  /*14a0*/  LDG.E.U8 R30, desc[UR24][R30.64] ;  /* 0x000000181e1e7981 */ /* 0x000ee8000c1e1100 */
[----:B------:R-:W4:Y:S01]  /*14b0*/  LDG.E.U8 R28, desc[UR24][R28.64] ;  /* 0x000000181c1c7981 */ /* 0x000f22000c1e1100 */
[----:B------:R-:W2:Y:S02]  /*14c0*/  LDCU.S8 UR23, c[0x3][0x6] ;  /* 0x00c000c0ff1777ac */ /* 0x000ea40008000200 */
[----:B--2---:R-:W-:Y:S02]  /*14d0*/  IMAD R44, R32, UR23, RZ ;  /* 0x00000017202c7c24 */ /* 0x004fe4000f8e02ff */
[----:B---3--:R-:W-:-:S02]  /*14e0*/  IMAD R36, R30, UR23, RZ ;  /* 0x000000171e247c24 */ /* 0x008fc4000f8e02ff */
[----:B----4-:R-:W-:Y:S02]  /*14f0*/  IMAD R43, R28, UR23, RZ ;  /* 0x000000171c2b7c24 */ /* 0x010fe4000f8e02ff */
[----:B------:R-:W0:Y:S08]  /*1500*/  I2F.F64 R44, R44 ;  /* 0x0000002c002c7312 */ /* 0x000e300000201c00 */
[----:B------:R-:W1:Y:S08]  /*1510*/  I2F.F64 R36, R36 ;  /* 0x0000002400247312 */ /* 0x000e700000201c00 */
[----:B------:R-:W2:Y:S01]  /*1520*/  I2F.F64 R32, R43 ;  /* 0x0000002b00207312 */ /* 0x000ea20000201c00 */
[----:B0-----:R-:W-:-:S02]  /*1530*/  DADD R22, R22, R44 ;  /* 0x0000000016167229 */ /* 0x001fc4000000002c */
[----:B-1----:R-:W-:Y:S02]  /*1540*/  DADD R24, R24, R36 ;  /* 0x0000000018187229 */ /* 0x002fe40000000024 */
[----:B--2---:R-:W-:-:S11]  /*1550*/  DADD R26, R26, R32 ;  /* 0x000000001a1a7229 */ /* 0x004fd60000000020 */
.L_x_13:
[----:B------:R-:W-:Y:S05]  /*1560*/  BSYNC.RECONVERGENT B0 ;  /* 0x0000000000007941 */ /* 0x000fea0003800200 */
.L_x_12:
[----:B------:R-:W-:Y:S04]  /*1570*/  BSSY.RECONVERGENT B0, `(.L_x_14) ;  /* 0x0000017000007945 */ /* 0x000fe80003800200 */
[----:B------:R-:W-:Y:S05]  /*1580*/  @P4 BRA `(.L_x_15) ;  /* 0x0000000000544947 */ /* 0x000fea0003800000 */
        /* <DEDUP_REMOVED lines=21> */
.L_x_15:
[----:B------:R-:W-:Y:S05]  /*16e0*/  BSYNC.RECONVERGENT B0 ;  /* 0x0000000000007941 */ /* 0x000fea0003800200 */
.L_x_14:
[C---:B------:R-:W-:Y:S01]  /*16f0*/  ISETP.GT.AND P0, PT, R34.reuse, UR28, PT ;  /* 0x0000001c22007c0c */ /* 0x040fe2000bf04270 */
[----:B------:R-:W0:Y:S01]  /*1700*/  LDC R43, c[0x0][0x360] ;  /* 0x0000d800ff2b7b82 */ /* 0x000e220000000800 */
[----:B------:R-:W-:Y:S01]  /*1710*/  MOV R28, UR22 ;  /* 0x00000016001c7c02 */ /* 0x000fe20008000f00 */
[----:B------:R-:W-:Y:S01]  /*1720*/  BSSY.RECONVERGENT B0, `(.L_x_16) ;  /* 0x0000019000007945 */ /* 0x000fe20003800200 */
[----:B------:R-:W-:Y:S01]  /*1730*/  ISETP.LT.OR P0, PT, R34, 0x1, P0 ;  /* 0x000000012200780c */ /* 0x000fe20000701670 */
[----:B------:R-:W-:-:S03]  /*1740*/  IMAD R52, R35, UR41, R42 ;  /* 0x0000002923347c24 */ /* 0x000fc6000f8e022a */
[----:B------:R-:W-:-:S13]  /*1750*/  ISETP.GE.OR P0, PT, R28, UR29, P0 ;  /* 0x0000001d1c007c0c */ /* 0x000fda0008706670 */
        /* <DEDUP_REMOVED lines=12> */
[----:B--2---:R-:W-:Y:S02]  /*1820*/  IMAD R44, R32, UR16, RZ ;  /* 0x00000010202c7c24 */ /* 0x004fe4000f8e02ff */
[----:B---3--:R-:W-:Y:S02]  /*1830*/  IMAD R36, R30, UR16, RZ ;  /* 0x000000101e247c24 */ /* 0x008fe4000f8e02ff */
[----:B----4-:R-:W-:Y:S02]  /*1840*/  IMAD R34, R28, UR16, RZ ;  /* 0x000000101c227c24 */ /* 0x010fe4000f8e02ff */
[----:B------:R-:W2:Y:S08]  /*1850*/  I2F.F64 R44, R44 ;  /* 0x0000002c002c7312 */ /* 0x000eb00000201c00 */
[----:B------:R-:W1:Y:S08]  /*1860*/  I2F.F64 R36, R36 ;  /* 0x0000002400247312 */ /* 0x000e700000201c00 */
[----:B------:R-:W3:Y:S01]  /*1870*/  I2F.F64 R34, R34 ;  /* 0x0000002200227312 */ /* 0x000ee20000201c00 */
[----:B--2---:R-:W-:-:S02]  /*1880*/  DADD R22, R22, R44 ;  /* 0x0000000016167229 */ /* 0x004fc4000000002c */
[----:B-1----:R-:W-:Y:S02]  /*1890*/  DADD R24, R24, R36 ;  /* 0x0000000018187229 */ /* 0x002fe40000000024 */
[----:B---3--:R-:W-:-:S11]  /*18a0*/  DADD R26, R26, R34 ;  /* 0x000000001a1a7229 */ /* 0x008fd60000000022 */
.L_x_17:
[----:B------:R-:W-:Y:S05]  /*18b0*/  BSYNC.RECONVERGENT B0 ;  /* 0x0000000000007941 */ /* 0x000fea0003800200 */
.L_x_16:
[C---:B------:R-:W-:Y:S01]  /*18c0*/  ISETP.GT.AND P0, PT, R52.reuse, UR28, PT ;  /* 0x0000001c34007c0c */ /* 0x040fe2000bf04270 */
[----:B------:R-:W2:Y:S01]  /*18d0*/  LDC R45, c[0x0][0x360] ;  /* 0x0000d800ff2d7b82 */ /* 0x000ea20000000800 */
[----:B------:R-:W-:Y:S01]  /*18e0*/  MOV R28, UR42 ;  /* 0x0000002a001c7c02 */ /* 0x000fe20008000f00 */
[----:B------:R-:W-:Y:S01]  /*18f0*/  BSSY.RECONVERGENT B0, `(.L_x_18) ;  /* 0x000001a000007945 */ /* 0x000fe20003800200 */
[----:B------:R-:W-:Y:S01]  /*1900*/  ISETP.LT.OR P0, PT, R52, 0x1, P0 ;  /* 0x000000013400780c */ /* 0x000fe20000701670 */
[----:B0-----:R-:W-:-:S03]  /*1910*/  IMAD R44, R43, UR41, R42 ;  /* 0x000000292b2c7c24 */ /* 0x001fc6000f8e022a */
[----:B------:R-:W-:-:S13]  /*1920*/  ISETP.GE.OR P0, PT, R28, UR29, P0 ;  /* 0x0000001d1c007c0c */ /* 0x000fda0008706670 */
[----:B------:R-:W-:Y:S05]  /*1930*/  @P0 BRA `(.L_x_19) ;  /* 0x0000000000540947 */ /* 0x000fea0003800000 */
[C---:B------:R-:W-:Y:S01]  /*1940*/  IADD3 R32, P0, PT, R7.reuse, UR26, RZ ;  /* 0x0000001a07207c10 */ /* 0x040fe2000ff1e0ff */
[C---:B------:R-:W-:Y:S01]  /*1950*/  VIADD R30, R7.reuse, 0xffffffff ;  /* 0xffffffff071e7836 */ /* 0x040fe20000000000 */
[----:B------:R-:W-:-:S03]  /*1960*/  IADD3 R28, PT, PT, R7, -0x2, RZ ;  /* 0xfffffffe071c7810 */ /* 0x000fc60007ffe0ff */
[----:B------:R-:W-:Y:S01]  /*1970*/  IMAD.X R33, RZ, RZ, UR27, P0 ;  /* 0x0000001bff217e24 */ /* 0x000fe200080e06ff */
[----:B------:R-:W-:-:S04]  /*1980*/  IADD3 R30, P0, PT, R30, UR26, RZ ;  /* 0x0000001a1e1e7c10 */ /* 0x000fc8000ff1e0ff */
[----:B------:R-:W3:Y:S01]  /*1990*/  LDG.E.U8 R32, desc[UR24][R32.64] ;  /* 0x0000001820207981 */ /* 0x000ee2000c1e1100 */
[----:B------:R-:W-:Y:S01]  /*19a0*/  IMAD.X R31, RZ, RZ, UR27, P0 ;  /* 0x0000001bff1f7e24 */ /* 0x000fe200080e06ff */
[----:B------:R-:W-:-:S04]  /*19b0*/  IADD3 R28, P0, PT, R28, UR26, RZ ;  /* 0x0000001a1c1c7c10 */ /* 0x000fc8000ff1e0ff */
[----:B------:R-:W4:Y:S01]  /*19c0*/  LDG.E.U8 R30, desc[UR24][R30.64] ;  /* 0x000000181e1e7981 */ /* 0x000f22000c1e1100 */
[----:B------:R-:W-:-:S05]  /*19d0*/  IMAD.X R29, RZ, RZ, UR27, P0 ;  /* 0x0000001bff1d7e24 */ /* 0x000fca00080e06ff */
[----:B------:R-:W5:Y:S01]  /*19e0*/  LDG.E.U8 R28, desc[UR24][R28.64] ;  /* 0x000000181c1c7981 */ /* 0x000f62000c1e1100 */
[----:B------:R-:W3:Y:S02]  /*19f0*/  LDCU.S8 UR23, c[0x3][0x15] ;  /* 0x00c002a0ff1777ac */ /* 0x000ee40008000200 */
[----:B---3--:R-:W-:Y:S02]  /*1a00*/  IMAD R36, R32, UR23, RZ ;  /* 0x0000001720247c24 */ /* 0x008fe4000f8e02ff */
[----:B----4-:R-:W-:-:S04]  /*1a10*/  IMAD R34, R30, UR23, RZ ;  /* 0x000000171e227c24 */ /* 0x010fc8000f8e02ff */
[----:B------:R-:W0:Y:S01]  /*1a20*/  I2F.F64 R36, R36 ;  /* 0x0000002400247312 */ /* 0x000e220000201c00 */
[----:B-----5:R-:W-:-:S07]  /*1a30*/  IMAD R43, R28, UR23, RZ ;  /* 0x000000171c2b7c24 */ /* 0x020fce000f8e02ff */
[----:B------:R-:W1:Y:S08]  /*1a40*/  I2F.F64 R34, R34 ;  /* 0x0000002200227312 */ /* 0x000e700000201c00 */
[----:B------:R-:W3:Y:S01]  /*1a50*/  I2F.F64 R32, R43 ;  /* 0x0000002b00207312 */ /* 0x000ee20000201c00 */
[----:B0-----:R-:W-:Y:S02]  /*1a60*/  DADD R22, R22, R36 ;  /* 0x0000000016167229 */ /* 0x001fe40000000024 */
[----:B-1----:R-:W-:-:S02]  /*1a70*/  DADD R24, R24, R34 ;  /* 0x0000000018187229 */ /* 0x002fc40000000022 */
[----:B---3--:R-:W-:-:S11]  /*1a80*/  DADD R26, R26, R32 ;  /* 0x000000001a1a7229 */ /* 0x008fd60000000020 */
.L_x_19:
[----:B------:R-:W-:Y:S05]  /*1a90*/  BSYNC.RECONVERGENT B0 ;  /* 0x0000000000007941 */ /* 0x000fea0003800200 */
.L_x_18:
[C---:B------:R-:W-:Y:S01]  /*1aa0*/  ISETP.GE.AND P0, PT, R44.reuse, UR28, PT ;  /* 0x0000001c2c007c0c */ /* 0x040fe2000bf06270 */
[----:B------:R-:W0:Y:S01]  /*1ab0*/  LDC R43, c[0x0][0x360] ;  /* 0x0000d800ff2b7b82 */ /* 0x000e220000000800 */
[----:B------:R-:W-:Y:S02]  /*1ac0*/  BSSY.RECONVERGENT B0, `(.L_x_20) ;  /* 0x000001b000007945 */ /* 0x000fe40003800200 */
[----:B------:R-:W-:Y:S01]  /*1ad0*/  ISETP.LT.OR P0, PT, R44, RZ, P0 ;  /* 0x000000ff2c00720c */ /* 0x000fe20000701670 */
[----:B--2---:R-:W-:-:S03]  /*1ae0*/  IMAD R44, R45, UR41, R42 ;  /* 0x000000292d2c7c24 */ /* 0x004fc6000f8e022a */
[----:B------:R-:W-:-:S04]  /*1af0*/  PLOP3.LUT P1, PT, P0, PT, UP0, 0xea, 0xae ;  /* 0x0000000000ae781c */ /* 0x000fc8000072fd0a */
[----:B------:R-:W-:-:S09]  /*1b00*/  P2R R52, PR, RZ, 0x2 ;  /* 0x00000002ff347803 */ /* 0x000fd20000000000 */
[----:B------:R-:W-:Y:S05]  /*1b10*/  @P1 BRA `(.L_x_21) ;  /* 0x0000000000541947 */ /* 0x000fea0003800000 */
[C---:B------:R-:W-:Y:S01]  /*1b20*/  IADD3 R32, P0, PT, R2.reuse, UR26, RZ ;  /* 0x0000001a02207c10 */ /* 0x040fe2000ff1e0ff */
[C---:B------:R-:W-:Y:S01]  /*1b30*/  VIADD R30, R2.reuse, 0xffffffff ;  /* 0xffffffff021e7836 */ /* 0x040fe20000000000 */
[----:B------:R-:W-:Y:S02]  /*1b40*/  IADD3 R28, PT, PT, R2, -0x2, RZ ;  /* 0xfffffffe021c7810 */ /* 0x000fe40007ffe0ff */
[----:B------:R-:W-:Y:S02]  /*1b50*/  IADD3.X R33, PT, PT, RZ, UR27, RZ, P0, !PT ;  /* 0x0000001bff217c10 */ /* 0x000fe400087fe4ff */
[----:B------:R-:W-:-:S03]  /*1b60*/  IADD3 R30, P0, PT, R30, UR26, RZ ;  /* 0x0000001a1e1e7c10 */ /* 0x000fc6000ff1e0ff */
[----:B------:R-:W2:Y:S02]  /*1b70*/  LDG.E.U8 R32, desc[UR24][R32.64] ;  /* 0x0000001820207981 */ /* 0x000ea4000c1e1100 */
[----:B------:R-:W-:Y:S01]  /*1b80*/  IMAD.X R31, RZ, RZ, UR27, P0 ;  /* 0x0000001bff1f7e24 */ /* 0x000fe200080e06ff */
[----:B------:R-:W-:-:S04]  /*1b90*/  IADD3 R28, P0, PT, R28, UR26, RZ ;  /* 0x0000001a1c1c7c10 */ /* 0x000fc8000ff1e0ff */
[----:B------:R-:W3:Y:S01]  /*1ba0*/  LDG.E.U8 R30, desc[UR24][R30.64] ;  /* 0x000000181e1e7981 */ /* 0x000ee2000c1e1100 */
[----:B------:R-:W-:-:S05]  /*1bb0*/  IMAD.X R29, RZ, RZ, UR27, P0 ;  /* 0x0000001bff1d7e24 */ /* 0x000fca00080e06ff */
[----:B------:R-:W4:Y:S01]  /*1bc0*/  LDG.E.U8 R34, desc[UR24][R28.64] ;  /* 0x000000181c227981 */ /* 0x000f22000c1e1100 */
[----:B------:R-:W2:Y:S02]  /*1bd0*/  LDCU.S8 UR23, c[0x3][0x2] ;  /* 0x00c00040ff1777ac */ /* 0x000ea40008000200 */
[----:B--2---:R-:W-:Y:S02]  /*1be0*/  IMAD R45, R32, UR23, RZ ;  /* 0x00000017202d7c24 */ /* 0x004fe4000f8e02ff */
[----:B---3--:R-:W-:Y:S02]  /*1bf0*/  IMAD R36, R30, UR23, RZ ;  /* 0x000000171e247c24 */ /* 0x008fe4000f8e02ff */
[----:B----4-:R-:W-:Y:S01]  /*1c00*/  IMAD R34, R34, UR23, RZ ;  /* 0x0000001722227c24 */ /* 0x010fe2000f8e02ff */
[----:B------:R-:W2:Y:S08]  /*1c10*/  I2F.F64 R28, R45 ;  /* 0x0000002d001c7312 */ /* 0x000eb00000201c00 */
[----:B------:R-:W1:Y:S08]  /*1c20*/  I2F.F64 R36, R36 ;  /* 0x0000002400247312 */ /* 0x000e700000201c00 */
[----:B------:R-:W3:Y:S01]  /*1c30*/  I2F.F64 R34, R34 ;  /* 0x0000002200227312 */ /* 0x000ee20000201c00 */
[----:B--2---:R-:W-:-:S02]  /*1c40*/  DADD R22, R22, R28 ;  /* 0x0000000016167229 */ /* 0x004fc4000000001c */
[----:B-1----:R-:W-:Y:S02]  /*1c50*/  DADD R24, R24, R36 ;  /* 0x0000000018187229 */ /* 0x002fe40000000024 */
[----:B---3--:R-:W-:-:S11]  /*1c60*/  DADD R26, R26, R34 ;  /* 0x000000001a1a7229 */ /* 0x008fd60000000022 */
.L_x_21:
[----:B------:R-:W-:Y:S05]  /*1c70*/  BSYNC.RECONVERGENT B0 ;  /* 0x0000000000007941 */ /* 0x000fea0003800200 */
.L_x_20:
[C---:B------:R-:W-:Y:S01]  /*1c80*/  ISETP.GE.AND P0, PT, R44.reuse, UR28, PT ;  /* 0x0000001c2c007c0c */ /* 0x040fe2000bf06270 */
[----:B------:R-:W2:Y:S01]  /*1c90*/  LDC R45, c[0x0][0x360] ;  /* 0x0000d800ff2d7b82 */ /* 0x000ea20000000800 */
[----:B------:R-:W-:Y:S01]  /*1ca0*/  UISETP.GE.AND UP2, UPT, UR4, UR29, UPT ;  /* 0x0000001d0400728c */ /* 0x000fe2000bf46270 */
[----:B------:R-:W-:Y:S01]  /*1cb0*/  BSSY.RECONVERGENT B0, `(.L_x_22) ;  /* 0x000001a000007945 */ /* 0x000fe20003800200 */
[----:B------:R-:W-:-:S04]  /*1cc0*/  ISETP.LT.OR P0, PT, R44, RZ, P0 ;  /* 0x000000ff2c00720c */ /* 0x000fc80000701670 */
[----:B------:R-:W-:-:S04]  /*1cd0*/  PLOP3.LUT P1, PT, P0, PT, UP1, 0xea, 0xae ;  /* 0x0000000000ae781c */ /* 0x000fc8000072fd1a */
[----:B------:R-:W-:-:S09]  /*1ce0*/  P2R R53, PR, RZ, 0x2 ;  /* 0x00000002ff357803 */ /* 0x000fd20000000000 */
        /* <DEDUP_REMOVED lines=9> */
[----:B------:R-:W-:Y:S01]  /*1d80*/  IADD3.X R29, PT, PT, RZ, UR27, RZ, P0, !PT ;  /* 0x0000001bff1d7c10 */ /* 0x000fe200087fe4ff */
[----:B------:R-:W4:Y:S04]  /*1d90*/  LDG.E.U8 R30, desc[UR24][R30.64] ;  /* 0x000000181e1e7981 */ /* 0x000f28000c1e1100 */
[----:B------:R-:W5:Y:S01]  /*1da0*/  LDG.E.U8 R34, desc[UR24][R28.64] ;  /* 0x000000181c227981 */ /* 0x000f62000c1e1100 */
[----:B------:R-:W3:Y:S02]  /*1db0*/  LDCU.S8 UR23, c[0x3][0x7] ;  /* 0x00c000e0ff1777ac */ /* 0x000ee40008000200 */
[----:B---3--:R-:W-:Y:S02]  /*1dc0*/  IMAD R44, R32, UR23, RZ ;  /* 0x00000017202c7c24 */ /* 0x008fe4000f8e02ff */
[----:B----4-:R-:W-:-:S02]  /*1dd0*/  IMAD R36, R30, UR23, RZ ;  /* 0x000000171e247c24 */ /* 0x010fc4000f8e02ff */
[----:B-----5:R-:W-:Y:S01]  /*1de0*/  IMAD R34, R34, UR23, RZ ;  /* 0x0000001722227c24 */ /* 0x020fe2000f8e02ff */
[----:B------:R-:W3:Y:S08]  /*1df0*/  I2F.F64 R28, R44 ;  /* 0x0000002c001c7312 */ /* 0x000ef00000201c00 */
[----:B------:R-:W1:Y:S08]  /*1e00*/  I2F.F64 R36, R36 ;  /* 0x0000002400247312 */ /* 0x000e700000201c00 */
[----:B------:R-:W4:Y:S01]  /*1e10*/  I2F.F64 R34, R34 ;  /* 0x0000002200227312 */ /* 0x000f220000201c00 */
[----:B---3--:R-:W-:-:S02]  /*1e20*/  DADD R22, R22, R28 ;  /* 0x0000000016167229 */ /* 0x008fc4000000001c */
[----:B-1----:R-:W-:Y:S02]  /*1e30*/  DADD R24, R24, R36 ;  /* 0x0000000018187229 */ /* 0x002fe40000000024 */
[----:B----4-:R-:W-:-:S11]  /*1e40*/  DADD R26, R26, R34 ;  /* 0x000000001a1a7229 */ /* 0x010fd60000000022 */
.L_x_23:
[----:B------:R-:W-:Y:S05]  /*1e50*/  BSYNC.RECONVERGENT B0 ;  /* 0x0000000000007941 */ /* 0x000fea0003800200 */
.L_x_22:
[----:B0-----:R-:W-:Y:S01]  /*1e60*/  IMAD R43, R43, UR41, R42 ;  /* 0x000000292b2b7c24 */ /* 0x001fe2000f8e022a */
[----:B------:R-:W-:Y:S01]  /*1e70*/  PLOP3.LUT P0, PT, PT, PT, UP2, 0x80, 0x8 ;  /* 0x000000000008781c */ /* 0x000fe20003f0f028 */
[----:B------:R-:W0:Y:S01]  /*1e80*/  LDC R37, c[0x0][0x360] ;  /* 0x0000d800ff257b82 */ /* 0x000e220000000800 */
[----:B------:R-:W-:Y:S01]  /*1e90*/  UISETP.GE.AND UP3, UPT, UR22, UR29, UPT ;  /* 0x0000001d1600728c */ /* 0x000fe2000bf66270 */
[----:B------:R-:W-:Y:S01]  /*1ea0*/  BSSY.RECONVERGENT B0, `(.L_x_24) ;  /* 0x0000019000007945 */ /* 0x000fe20003800200 */
[----:B------:R-:W-:-:S04]  /*1eb0*/  ISETP.GE.OR P0, PT, R43, UR28, P0 ;  /* 0x0000001c2b007c0c */ /* 0x000fc80008706670 */
[----:B------:R-:W-:-:S04]  /*1ec0*/  ISETP.LT.OR P1, PT, R43, RZ, P0 ;  /* 0x000000ff2b00720c */ /* 0x000fc80000721670 */
[----:B------:R-:W-:-:S09]  /*1ed0*/  P2R R43, PR, RZ, 0x2 ;  /* 0x00000002ff2b7803 */ /* 0x000fd20000000000 */
[----:B------:R-:W-:Y:S05]  /*1ee0*/  @P1 BRA `(.L_x_25) ;  /* 0x0000000000501947 */ /* 0x000fea0003800000 */
[C---:B------:R-:W-:Y:S01]  /*1ef0*/  IADD3 R32, P0, PT, R17.reuse, UR26, RZ ;  /* 0x0000001a11207c10 */ /* 0x040fe2000ff1e0ff */
[C---:B------:R-:W-:Y:S02]  /*1f00*/  VIADD R30, R17.reuse, 0xffffffff ;  /* 0xffffffff111e7836 */ /* 0x040fe40000000000 */
[----:B------:R-:W-:Y:S02]  /*1f10*/  VIADD R28, R17, 0xfffffffe ;  /* 0xfffffffe111c7836 */ /* 0x000fe40000000000 */
[----:B------:R-:W-:Y:S01]  /*1f20*/  IMAD.X R33, RZ, RZ, UR27, P0 ;  /* 0x0000001bff217e24 */ /* 0x000fe200080e06ff */
[----:B------:R-:W-:-:S04]  /*1f30*/  IADD3 R30, P0, PT, R30, UR26, RZ ;  /* 0x0000001a1e1e7c10 */ /* 0x000fc8000ff1e0ff */
[----:B------:R-:W-:Y:S01]  /*1f40*/  IADD3.X R31, PT, PT, RZ, UR27, RZ, P0, !PT ;  /* 0x0000001bff1f7c10 */ /* 0x000fe200087fe4ff */
[----:B------:R-:W3:Y:S01]  /*1f50*/  LDG.E.U8 R32, desc[UR24][R32.64] ;  /* 0x0000001820207981 */ /* 0x000ee2000c1e1100 */
[----:B------:R-:W-:-:S03]  /*1f60*/  IADD3 R28, P0, PT, R28, UR26, RZ ;  /* 0x0000001a1c1c7c10 */ /* 0x000fc6000ff1e0ff */
[----:B------:R-:W4:Y:S02]  /*1f70*/  LDG.E.U8 R34, desc[UR24][R30.64] ;  /* 0x000000181e227981 */ /* 0x000f24000c1e1100 */
[----:B------:R-:W-:-:S05]  /*1f80*/  IMAD.X R29, RZ, RZ, UR27, P0 ;  /* 0x0000001bff1d7e24 */ /* 0x000fca00080e06ff */
[----:B------:R-:W5:Y:S01]  /*1f90*/  LDG.E.U8 R35, desc[UR24][R28.64] ;  /* 0x000000181c237981 */ /* 0x000f62000c1e1100 */
[----:B---3--:R-:W-:Y:S02]  /*1fa0*/  IMAD R36, R32, UR17, RZ ;  /* 0x0000001120247c24 */ /* 0x008fe4000f8e02ff */
[----:B----4-:R-:W-:Y:S02]  /*1fb0*/  IMAD R44, R34, UR17, RZ ;  /* 0x00000011222c7c24 */ /* 0x010fe4000f8e02ff */
[----:B------:R-:W3:Y:S01]  /*1fc0*/  I2F.F64 R30, R36 ;  /* 0x00000024001e7312 */ /* 0x000ee20000201c00 */
[----:B-----5:R-:W-:-:S07]  /*1fd0*/  IMAD R35, R35, UR17, RZ ;  /* 0x0000001123237c24 */ /* 0x020fce000f8e02ff */
[----:B------:R-:W1:Y:S08]  /*1fe0*/  I2F.F64 R28, R44 ;  /* 0x0000002c001c7312 */ /* 0x000e700000201c00 */
[----:B------:R-:W4:Y:S01]  /*1ff0*/  I2F.F64 R34, R35 ;  /* 0x0000002300227312 */ /* 0x000f220000201c00 */
[----:B---3--:R-:W-:Y:S02]  /*2000*/  DADD R22, R22, R30 ;  /* 0x0000000016167229 */ /* 0x008fe4000000001e */
[----:B-1----:R-:W-:-:S02]  /*2010*/  DADD R24, R24, R28 ;  /* 0x0000000018187229 */ /* 0x002fc4000000001c */
[----:B----4-:R-:W-:-:S11]  /*2020*/  DADD R26, R26, R34 ;  /* 0x000000001a1a7229 */ /* 0x010fd60000000022 */
.L_x_25:
[----:B------:R-:W-:Y:S05]  /*2030*/  BSYNC.RECONVERGENT B0 ;  /* 0x0000000000007941 */ /* 0x000fea0003800200 */
.L_x_24:
[----:B--2---:R-:W-:Y:S01]  /*2040*/  IMAD R45, R45, UR41, R42 ;  /* 0x000000292d2d7c24 */ /* 0x004fe2000f8e022a */
[----:B------:R-:W-:Y:S01]  /*2050*/  PLOP3.LUT P0, PT, PT, PT, UP3, 0x80, 0x8 ;  /* 0x000000000008781c */ /* 0x000fe20003f0f038 */
[----:B------:R-:W2:Y:S01]  /*2060*/  LDC R36, c[0x0][0x360] ;  /* 0x0000d800ff247b82 */ /* 0x000ea20000000800 */
[----:B------:R-:W-:Y:S01]  /*2070*/  UISETP.GE.AND UP4, UPT, UR42, UR29, UPT ;  /* 0x0000001d2a00728c */ /* 0x000fe2000bf86270 */
[----:B------:R-:W-:Y:S01]  /*2080*/  BSSY.RECONVERGENT B0, `(.L_x_26) ;  /* 0x0000018000007945 */ /* 0x000fe20003800200 */
[----:B------:R-:W-:-:S04]  /*2090*/  ISETP.GE.OR P0, PT, R45, UR28, P0 ;  /* 0x0000001c2d007c0c */ /* 0x000fc80008706670 */
[----:B------:R-:W-:-:S13]  /*20a0*/  ISETP.LT.OR P0, PT, R45, RZ, P0 ;  /* 0x000000ff2d00720c */ /* 0x000fda0000701670 */
[----:B------:R-:W-:Y:S05]  /*20b0*/  @P0 BRA `(.L_x_27) ;  /* 0x0000000000500947 */ /* 0x000fea0003800000 */
[C---:B------:R-:W-:Y:S01]  /*20c0*/  IADD3 R32, P0, PT, R18.reuse, UR26, RZ ;  /* 0x0000001a12207c10 */ /* 0x040fe2000ff1e0ff */
[C---:B------:R-:W-:Y:S01]  /*20d0*/  VIADD R30, R18.reuse, 0xffffffff ;  /* 0xffffffff121e7836 */ /* 0x040fe20000000000 */
[----:B------:R-:W-:Y:S02]  /*20e0*/  IADD3 R28, PT, PT, R18, -0x2, RZ ;  /* 0xfffffffe121c7810 */ /* 0x000fe40007ffe0ff */
[----:B------:R-:W-:Y:S02]  /*20f0*/  IADD3.X R33, PT, PT, RZ, UR27, RZ, P0, !PT ;  /* 0x0000001bff217c10 */ /* 0x000fe400087fe4ff */
[----:B------:R-:W-:-:S03]  /*2100*/  IADD3 R30, P0, PT, R30, UR26, RZ ;  /* 0x0000001a1e1e7c10 */ /* 0x000fc6000ff1e0ff */
[----:B------:R-:W3:Y:S02]  /*2110*/  LDG.E.U8 R32, desc[UR24][R32.64] ;  /* 0x0000001820207981 */ /* 0x000ee4000c1e1100 */
[----:B------:R-:W-:Y:S01]  /*2120*/  IMAD.X R31, RZ, RZ, UR27, P0 ;  /* 0x0000001bff1f7e24 */ /* 0x000fe200080e06ff */
[----:B------:R-:W-:-:S04]  /*2130*/  IADD3 R28, P0, PT, R28, UR26, RZ ;  /* 0x0000001a1c1c7c10 */ /* 0x000fc8000ff1e0ff */
[----:B------:R-:W4:Y:S01]  /*2140*/  LDG.E.U8 R30, desc[UR24][R30.64] ;  /* 0x000000181e1e7981 */ /* 0x000f22000c1e1100 */
[----:B------:R-:W-:-:S05]  /*2150*/  IMAD.X R29, RZ, RZ, UR27, P0 ;  /* 0x0000001bff1d7e24 */ /* 0x000fca00080e06ff */
[----:B------:R3:W5:Y:S02]  /*2160*/  LDG.E.U8 R34, desc[UR24][R28.64] ;  /* 0x000000181c227981 */ /* 0x000764000c1e1100 */
[----:B---3--:R-:W-:Y:S02]  /*2170*/  IMAD R28, R32, UR5, RZ ;  /* 0x00000005201c7c24 */ /* 0x008fe4000f8e02ff */
[----:B----4-:R-:W-:Y:S02]  /*2180*/  IMAD R44, R30, UR5, RZ ;  /* 0x000000051e2c7c24 */ /* 0x010fe4000f8e02ff */
[----:B-----5:R-:W-:Y:S02]  /*2190*/  IMAD R34, R34, UR5, RZ ;  /* 0x0000000522227c24 */ /* 0x020fe4000f8e02ff */
[----:B------:R-:W3:Y:S08]  /*21a0*/  I2F.F64 R28, R28 ;  /* 0x0000001c001c7312 */ /* 0x000ef00000201c00 */
[----:B------:R-:W1:Y:S08]  /*21b0*/  I2F.F64 R44, R44 ;  /* 0x0000002c002c7312 */ /* 0x000e700000201c00 */
[----:B------:R-:W4:Y:S01]  /*21c0*/  I2F.F64 R34, R34 ;  /* 0x0000002200227312 */ /* 0x000f220000201c00 */
[----:B---3--:R-:W-:-:S02]  /*21d0*/  DADD R22, R22, R28 ;  /* 0x0000000016167229 */ /* 0x008fc4000000001c */
[----:B-1----:R-:W-:Y:S02]  /*21e0*/  DADD R24, R24, R44 ;  /* 0x0000000018187229 */ /* 0x002fe4000000002c */
[----:B----4-:R-:W-:-:S11]  /*21f0*/  DADD R26, R26, R34 ;  /* 0x000000001a1a7229 */ /* 0x010fd60000000022 */
.L_x_27:
[----:B------:R-:W-:Y:S05]  /*2200*/  BSYNC.RECONVERGENT B0 ;  /* 0x0000000000007941 */ /* 0x000fea0003800200 */
.L_x_26:
[--C-:B0-----:R-:W-:Y:S01]  /*2210*/  IMAD R37, R37, UR41, R42.reuse ;  /* 0x0000002925257c24 */ /* 0x101fe2000f8e022a */
[----:B------:R-:W-:Y:S01]  /*2220*/  PLOP3.LUT P0, PT, PT, PT, UP4, 0x80, 0x8 ;  /* 0x000000000008781c */ /* 0x000fe20003f0f048 */
[----:B------:R-:W0:Y:S01]  /*2230*/  LDC R45, c[0x0][0x360] ;  /* 0x0000d800ff2d7b82 */ /* 0x000e220000000800 */
[----:B------:R-:W-:Y:S01]  /*2240*/  BSSY.RECONVERGENT B0, `(.L_x_28) ;  /* 0x000001a000007945 */ /* 0x000fe20003800200 */
[----:B--2---:R-:W-:Y:S01]  /*2250*/  IMAD R36, R36, UR41, R42 ;  /* 0x0000002924247c24 */ /* 0x004fe2000f8e022a */
[----:B------:R-:W-:-:S04]  /*2260*/  ISETP.GE.OR P0, PT, R37, UR28, P0 ;  /* 0x0000001c25007c0c */ /* 0x000fc80008706670 */
[----:B------:R-:W-:-:S13]  /*2270*/  ISETP.LT.OR P0, PT, R37, RZ, P0 ;  /* 0x000000ff2500720c */ /* 0x000fda0000701670 */
        /* <DEDUP_REMOVED lines=15> */
[----:B----4-:R-:W-:Y:S01]  /*2370*/  IMAD R35, R35, UR4, RZ ;  /* 0x0000000423237c24 */ /* 0x010fe2000f8e02ff */
[----:B------:R-:W2:Y:S08]  /*2380*/  I2F.F64 R30, R37 ;  /* 0x00000025001e7312 */ /* 0x000eb00000201c00 */
[----:B------:R-:W1:Y:S08]  /*2390*/  I2F.F64 R28, R44 ;  /* 0x0000002c001c7312 */ /* 0x000e700000201c00 */
[----:B------:R-:W3:Y:S01]  /*23a0*/  I2F.F64 R34, R35 ;  /* 0x0000002300227312 */ /* 0x000ee20000201c00 */
[----:B--2---:R-:W-:-:S02]  /*23b0*/  DADD R22, R22, R30 ;  /* 0x0000000016167229 */ /* 0x004fc4000000001e */
[----:B-1----:R-:W-:Y:S02]  /*23c0*/  DADD R24, R24, R28 ;  /* 0x0000000018187229 */ /* 0x002fe4000000001c */
[----:B---3--:R-:W-:-:S11]  /*23d0*/  DADD R26, R26, R34 ;  /* 0x000000001a1a7229 */ /* 0x008fd60000000022 */
.L_x_29:
[----:B------:R-:W-:Y:S05]  /*23e0*/  BSYNC.RECONVERGENT B0 ;  /* 0x0000000000007941 */ /* 0x000fea0003800200 */
.L_x_28:
[----:B------:R-:W-:Y:S01]  /*23f0*/  VIADD R28, R36, 0x1 ;  /* 0x00000001241c7836 */ /* 0x000fe20000000000 */
[----:B------:R-:W2:Y:S01]  /*2400*/  LDC R37, c[0x0][0x360] ;  /* 0x0000d800ff257b82 */ /* 0x000ea20000000800 */
[----:B------:R-:W-:Y:S03]  /*2410*/  BSSY.RECONVERGENT B0, `(.L_x_30) ;  /* 0x000001b000007945 */ /* 0x000fe60003800200 */
[----:B------:R-:W-:-:S04]  /*2420*/  ISETP.GE.AND P0, PT, R28, UR28, PT ;  /* 0x0000001c1c007c0c */ /* 0x000fc8000bf06270 */
[----:B------:R-:W-:Y:S01]  /*2430*/  ISETP.LT.OR P0, PT, R36, -0x1, P0 ;  /* 0xffffffff2400780c */ /* 0x000fe20000701670 */
[----:B0-----:R-:W-:-:S03]  /*2440*/  IMAD R36, R45, UR41, R42 ;  /* 0x000000292d247c24 */ /* 0x001fc6000f8e022a */
[----:B------:R-:W-:-:S13]  /*2450*/  PLOP3.LUT P0, PT, P0, PT, UP0, 0xea, 0xae ;  /* 0x0000000000ae781c */ /* 0x000fda000070fd0a */
        /* <DEDUP_REMOVED lines=11> */
[----:B------:R3:W5:Y:S01]  /*2510*/  LDG.E.U8 R34, desc[UR24][R28.64] ;  /* 0x000000181c227981 */ /* 0x000762000c1e1100 */
[----:B------:R-:W3:Y:S02]  /*2520*/  LDCU.S8 UR4, c[0x3][0x3] ;  /* 0x00c00060ff0477ac */ /* 0x000ee40008000200 */
[----:B---3--:R-:W-:Y:S02]  /*2530*/  IMAD R28, R32, UR4, RZ ;  /* 0x00000004201c7c24 */ /* 0x008fe4000f8e02ff */
[----:B----4-:R-:W-:-:S02]  /*2540*/  IMAD R44, R30, UR4, RZ ;  /* 0x000000041e2c7c24 */ /* 0x010fc4000f8e02ff */
[----:B-----5:R-:W-:Y:S02]  /*2550*/  IMAD R34, R34, UR4, RZ ;  /* 0x0000000422227c24 */ /* 0x020fe4000f8e02ff */
[----:B------:R-:W0:Y:S08]  /*2560*/  I2F.F64 R28, R28 ;  /* 0x0000001c001c7312 */ /* 0x000e300000201c00 */
[----:B------:R-:W1:Y:S08]  /*2570*/  I2F.F64 R44, R44 ;  /* 0x0000002c002c7312 */ /* 0x000e700000201c00 */
[----:B------:R-:W3:Y:S01]  /*2580*/  I2F.F64 R34, R34 ;  /* 0x0000002200227312 */ /* 0x000ee20000201c00 */
[----:B0-----:R-:W-:-:S02]  /*2590*/  DADD R22, R22, R28 ;  /* 0x0000000016167229 */ /* 0x001fc4000000001c */
[----:B-1----:R-:W-:Y:S02]  /*25a0*/  DADD R24, R24, R44 ;  /* 0x0000000018187229 */ /* 0x002fe4000000002c */
[----:B---3--:R-:W-:-:S11]  /*25b0*/  DADD R26, R26, R34 ;  /* 0x000000001a1a7229 */ /* 0x008fd60000000022 */
.L_x_31:
[----:B------:R-:W-:Y:S05]  /*25c0*/  BSYNC.RECONVERGENT B0 ;  /* 0x0000000000007941 */ /* 0x000fea0003800200 */
.L_x_30:
[----:B------:R-:W-:Y:S01]  /*25d0*/  VIADD R28, R36, 0x1 ;  /* 0x00000001241c7836 */ /* 0x000fe20000000000 */
[----:B------:R-:W0:Y:S01]  /*25e0*/  LDC R45, c[0x0][0x360] ;  /* 0x0000d800ff2d7b82 */ /* 0x000e220000000800 */
[----:B------:R-:W-:Y:S03]  /*25f0*/  BSSY.RECONVERGENT B0, `(.L_x_32) ;  /* 0x000001b000007945 */ /* 0x000fe60003800200 */
[----:B------:R-:W-:-:S04]  /*2600*/  ISETP.GE.AND P1, PT, R28, UR28, PT ;  /* 0x0000001c1c007c0c */ /* 0x000fc8000bf26270 */
[----:B------:R-:W-:Y:S01]  /*2610*/  ISETP.LT.OR P1, PT, R36, -0x1, P1 ;  /* 0xffffffff2400780c */ /* 0x000fe20000f21670 */
[----:B--2---:R-:W-:-:S03]  /*2620*/  IMAD R36, R37, UR41, R42 ;  /* 0x0000002925247c24 */ /* 0x004fc6000f8e022a */
[----:B------:R-:W-:-:S13]  /*2630*/  PLOP3.LUT P1, PT, P1, PT, UP1, 0xea, 0xae ;  /* 0x0000000000ae781c */ /* 0x000fda0000f2fd1a */
        /* <DEDUP_REMOVED lines=12> */
[----:B------:R-:W-:-:S06]  /*2700*/  UPRMT UR4, UR37, 0x8880, URZ ;  /* 0x0000888025047896 */ /* 0x000fcc00080000ff */
        /* <DEDUP_REMOVED lines=9> */
.L_x_33:
[----:B------:R-:W-:Y:S05]  /*27a0*/  BSYNC.RECONVERGENT B0 ;  /* 0x0000000000007941 */ /* 0x000fea0003800200 */
.L_x_32:
[----:B------:R-:W-:Y:S01]  /*27b0*/  VIADD R28, R36, 0x1 ;  /* 0x00000001241c7836 */ /* 0x000fe20000000000 */
[----:B------:R-:W-:Y:S01]  /*27c0*/  PLOP3.LUT P2, PT, PT, PT, UP2, 0x80, 0x8 ;  /* 0x000000000008781c */ /* 0x000fe20003f4f028 */
[----:B------:R-:W2:Y:S01]  /*27d0*/  LDC R37, c[0x0][0x360] ;  /* 0x0000d800ff257b82 */ /* 0x000ea20000000800 */
[----:B------:R-:W-:Y:S02]  /*27e0*/  BSSY.RECONVERGENT B0, `(.L_x_34) ;  /* 0x000001a000007945 */ /* 0x000fe40003800200 */
[----:B------:R-:W-:-:S04]  /*27f0*/  ISETP.GE.OR P2, PT, R28, UR28, P2 ;  /* 0x0000001c1c007c0c */ /* 0x000fc80009746670 */
[----:B------:R-:W-:Y:S01]  /*2800*/  ISETP.LT.OR P2, PT, R36, -0x1, P2 ;  /* 0xffffffff2400780c */ /* 0x000fe20001741670 */
[----:B0-----:R-:W-:-:S12]  /*2810*/  IMAD R36, R45, UR41, R42 ;  /* 0x000000292d247c24 */ /* 0x001fd8000f8e022a */
        /* <DEDUP_REMOVED lines=22> */
.L_x_35:
[----:B------:R-:W-:Y:S05]  /*2980*/  BSYNC.RECONVERGENT B0 ;  /* 0x0000000000007941 */ /* 0x000fea0003800200 */
.L_x_34:
[----:B------:R-:W-:Y:S01]  /*2990*/  VIADD R28, R36, 0x1 ;  /* 0x00000001241c7836 */ /* 0x000fe20000000000 */
[----:B------:R-:W-:Y:S01]  /*29a0*/  PLOP3.LUT P3, PT, PT, PT, UP3, 0x80, 0x8 ;  /* 0x000000000008781c */ /* 0x000fe20003f6f038 */
[----:B------:R-:W0:Y:S01]  /*29b0*/  LDC R45, c[0x0][0x360] ;  /* 0x0000d800ff2d7b82 */ /* 0x000e220000000800 */
[----:B------:R-:W-:Y:S02]  /*29c0*/  BSSY.RECONVERGENT B0, `(.L_x_36) ;  /* 0x000001a000007945 */ /* 0x000fe40003800200 */
[----:B------:R-:W-:-:S04]  /*29d0*/  ISETP.GE.OR P3, PT, R28, UR28, P3 ;  /* 0x0000001c1c007c0c */ /* 0x000fc80009f66670 */
[----:B------:R-:W-:Y:S01]  /*29e0*/  ISETP.LT.OR P3, PT, R36, -0x1, P3 ;  /* 0xffffffff2400780c */ /* 0x000fe20001f61670 */
[----:B--2---:R-:W-:-:S12]  /*29f0*/  IMAD R36, R37, UR41, R42 ;  /* 0x0000002925247c24 */ /* 0x004fd8000f8e022a */
        /* <DEDUP_REMOVED lines=22> */
.L_x_37:
[----:B------:R-:W-:Y:S05]  /*2b60*/  BSYNC.RECONVERGENT B0 ;  /* 0x0000000000007941 */ /* 0x000fea0003800200 */
.L_x_36:
        /* <DEDUP_REMOVED lines=29> */
.L_x_39:
[----:B------:R-:W-:Y:S05]  /*2d40*/  BSYNC.RECONVERGENT B0 ;  /* 0x0000000000007941 */ /* 0x000fea0003800200 */
.L_x_38:
        /* <DEDUP_REMOVED lines=28> */
.L_x_41:
[----:B------:R-:W-:Y:S05]  /*2f10*/  BSYNC.RECONVERGENT B0 ;  /* 0x0000000000007941 */ /* 0x000fea0003800200 */
.L_x_40:
        /* <DEDUP_REMOVED lines=18> */
[----:B------:R3:W5:Y:S02]  /*3040*/  LDG.E.U8 R34, desc[UR24][R28.64] ;  /* 0x000000181c227981 */ /* 0x000764000c1e1100 */
[----:B---3--:R-:W-:Y:S02]  /*3050*/  IMAD R28, R32, UR6, RZ ;  /* 0x00000006201c7c24 */ /* 0x008fe4000f8e02ff */
[----:B----4-:R-:W-:Y:S02]  /*3060*/  IMAD R44, R30, UR6, RZ ;  /* 0x000000061e2c7c24 */ /* 0x010fe4000f8e02ff */
[----:B-----5:R-:W-:-:S02]  /*3070*/  IMAD R34, R34, UR6, RZ ;  /* 0x0000000622227c24 */ /* 0x020fc4000f8e02ff */
[----:B------:R-:W0:Y:S08]  /*3080*/  I2F.F64 R28, R28 ;  /* 0x0000001c001c7312 */ /* 0x000e300000201c00 */
[----:B------:R-:W1:Y:S08]  /*3090*/  I2F.F64 R44, R44 ;  /* 0x0000002c002c7312 */ /* 0x000e700000201c00 */
[----:B------:R-:W3:Y:S01]  /*30a0*/  I2F.F64 R34, R34 ;  /* 0x0000002200227312 */ /* 0x000ee20000201c00 */
[----:B0-----:R-:W-:-:S02]  /*30b0*/  DADD R22, R22, R28 ;  /* 0x0000000016167229 */ /* 0x001fc4000000001c */
[----:B-1----:R-:W-:Y:S02]  /*30c0*/  DADD R24, R24, R44 ;  /* 0x0000000018187229 */ /* 0x002fe4000000002c */
[----:B---3--:R-:W-:-:S11]  /*30d0*/  DADD R26, R26, R34 ;  /* 0x000000001a1a7229 */ /* 0x008fd60000000022 */
.L_x_43:
[----:B------:R-:W-:Y:S05]  /*30e0*/  BSYNC.RECONVERGENT B0 ;  /* 0x0000000000007941 */ /* 0x000fea0003800200 */
.L_x_42:
[----:B------:R-:W-:Y:S01]  /*30f0*/  VIADD R28, R36, 0x2 ;  /* 0x00000002241c7836 */ /* 0x000fe20000000000 */
[----:B------:R-:W-:Y:S01]  /*3100*/  PLOP3.LUT P5, PT, PT, PT, UP2, 0x80, 0x8 ;  /* 0x000000000008781c */ /* 0x000fe20003faf028 */
[----:B------:R-:W0:Y:S01]  /*3110*/  LDC R45, c[0x0][0x360] ;  /* 0x0000d800ff2d7b82 */ /* 0x000e220000000800 */
[----:B------:R-:W-:Y:S01]  /*3120*/  BSSY.RECONVERGENT B0, `(.L_x_44) ;  /* 0x0000019000007945 */ /* 0x000fe20003800200 */
[----:B--2---:R-:W-:Y:S01]  /*3130*/  IMAD R44, R37, UR41, R42 ;  /* 0x00000029252c7c24 */ /* 0x004fe2000f8e022a */
[----:B------:R-:W-:-:S04]  /*3140*/  ISETP.GE.OR P5, PT, R28, UR28, P5 ;  /* 0x0000001c1c007c0c */ /* 0x000fc8000afa6670 */
[----:B------:R-:W-:-:S13]  /*3150*/  ISETP.LT.OR P5, PT, R36, -0x2, P5 ;  /* 0xfffffffe2400780c */ /* 0x000fda0002fa1670 */
        /* <DEDUP_REMOVED lines=11> */
[----:B------:R2:W4:Y:S02]  /*3210*/  LDG.E.U8 R34, desc[UR24][R28.64] ;  /* 0x000000181c227981 */ /* 0x000524000c1e1100 */
        /* <DEDUP_REMOVED lines=9> */
.L_x_45:
[----:B------:R-:W-:Y:S05]  /*32b0*/  BSYNC.RECONVERGENT B0 ;  /* 0x0000000000007941 */ /* 0x000fea0003800200 */
.L_x_44:
[----:B------:R-:W-:Y:S01]  /*32c0*/  VIADD R28, R44, 0x2 ;  /* 0x000000022c1c7836 */ /* 0x000fe20000000000 */
[----:B------:R-:W-:Y:S01]  /*32d0*/  PLOP3.LUT P6, PT, PT, PT, UP3, 0x80, 0x8 ;  /* 0x000000000008781c */ /* 0x000fe20003fcf038 */
[----:B------:R-:W-:Y:S03]  /*32e0*/  BSSY.RECONVERGENT B0, `(.L_x_46) ;  /* 0x000001a000007945 */ /* 0x000fe60003800200 */
[----:B------:R-:W-:-:S04]  /*32f0*/  ISETP.GE.OR P6, PT, R28, UR28, P6 ;  /* 0x0000001c1c007c0c */ /* 0x000fc8000b7c6670 */
[----:B------:R-:W-:Y:S01]  /*3300*/  ISETP.LT.OR P6, PT, R44, -0x2, P6 ;  /* 0xfffffffe2c00780c */ /* 0x000fe200037c1670 */
[----:B0-----:R-:W-:-:S04]  /*3310*/  IMAD R44, R45, UR41, R42 ;  /* 0x000000292d2c7c24 */ /* 0x001fc8000f8e022a */
[----:B------:R-:W-:-:S08]  /*3320*/  VIADD R45, R44, 0x2 ;  /* 0x000000022c2d7836 */ /* 0x000fd00000000000 */
        /* <DEDUP_REMOVED lines=15> */
[----:B------:R-:W0:Y:S08]  /*3420*/  I2F.F64 R28, R28 ;  /* 0x0000001c001c7312 */ /* 0x000e300000201c00 */
[----:B------:R-:W1:Y:S08]  /*3430*/  I2F.F64 R34, R34 ;  /* 0x0000002200227312 */ /* 0x000e700000201c00 */
[----:B------:R-:W2:Y:S01]  /*3440*/  I2F.F64 R36, R36 ;  /* 0x0000002400247312 */ /* 0x000ea20000201c00 */
[----:B0-----:R-:W-:-:S02]  /*3450*/  DADD R22, R22, R28 ;  /* 0x0000000016167229 */ /* 0x001fc4000000001c */
[----:B-1----:R-:W-:Y:S02]  /*3460*/  DADD R24, R24, R34 ;  /* 0x0000000018187229 */ /* 0x002fe40000000022 */
[----:B--2---:R-:W-:-:S11]  /*3470*/  DADD R26, R26, R36 ;  /* 0x000000001a1a7229 */ /* 0x004fd60000000024 */
.L_x_47:
[----:B------:R-:W-:Y:S05]  /*3480*/  BSYNC.RECONVERGENT B0 ;  /* 0x0000000000007941 */ /* 0x000fea0003800200 */
.L_x_46:
[----:B------:R-:W-:Y:S01]  /*3490*/  PLOP3.LUT P6, PT, PT, PT, UP4, 0x80, 0x8 ;  /* 0x000000000008781c */ /* 0x000fe20003fcf048 */
[----:B------:R-:W-:Y:S01]  /*34a0*/  BSSY.RECONVERGENT B0, `(.L_x_48) ;  /* 0x0000019000007945 */ /* 0x000fe20003800200 */
[----:B------:R-:W-:Y:S02]  /*34b0*/  CS2R R34, SRZ ;  /* 0x0000000000227805 */ /* 0x000fe4000001ff00 */
        /* <DEDUP_REMOVED lines=17> */
[----:B------:R-:W0:Y:S08]  /*35d0*/  I2F.F64 R28, R28 ;  /* 0x0000001c001c7312 */ /* 0x000e300000201c00 */
[----:B------:R-:W1:Y:S08]  /*35e0*/  I2F.F64 R44, R44 ;  /* 0x0000002c002c7312 */ /* 0x000e700000201c00 */
[----:B------:R-:W2:Y:S01]  /*35f0*/  I2F.F64 R36, R36 ;  /* 0x0000002400247312 */ /* 0x000ea20000201c00 */
[----:B0-----:R-:W-:-:S02]  /*3600*/  DADD R22, R22, R28 ;  /* 0x0000000016167229 */ /* 0x001fc4000000001c */
[----:B-1----:R-:W-:Y:S02]  /*3610*/  DADD R24, R24, R44 ;  /* 0x0000000018187229 */ /* 0x002fe4000000002c */
[----:B--2---:R-:W-:-:S11]  /*3620*/  DADD R26, R26, R36 ;  /* 0x000000001a1a7229 */ /* 0x004fd60000000024 */
.L_x_49:
[----:B------:R-:W-:Y:S05]  /*3630*/  BSYNC.RECONVERGENT B0 ;  /* 0x0000000000007941 */ /* 0x000fea0003800200 */
.L_x_48:
[----:B------:R-:W-:Y:S01]  /*3640*/  ISETP.NE.AND P6, PT, R46, RZ, PT ;  /* 0x000000ff2e00720c */ /* 0x000fe20003fc5270 */
[----:B------:R-:W-:Y:S01]  /*3650*/  BSSY.RECONVERGENT B0, `(.L_x_50) ;  /* 0x0000016000007945 */ /* 0x000fe20003800200 */
[----:B------:R-:W-:Y:S02]  /*3660*/  CS2R R30, SRZ ;  /* 0x00000000001e7805 */ /* 0x000fe4000001ff00 */
[----:B------:R-:W-:-:S09]  /*3670*/  CS2R R28, SRZ ;  /* 0x00000000001c7805 */ /* 0x000fd2000001ff00 */
[----:B------:R-:W-:Y:S05]  /*3680*/  @P6 BRA `(.L_x_51) ;  /* 0x0000000000486947 */ /* 0x000fea0003800000 */
[C---:B------:R-:W-:Y:S01]  /*3690*/  IADD3 R44, P6, PT, R5.reuse, UR26, RZ ;  /* 0x0000001a052c7c10 */ /* 0x040fe2000ffde0ff */
[C---:B------:R-:W-:Y:S02]  /*36a0*/  VIADD R36, R5.reuse, 0xffffffff ;  /* 0xffffffff05247836 */ /* 0x040fe40000000000 */
[----:B------:R-:W-:Y:S02]  /*36b0*/  VIADD R32, R5, 0xfffffffe ;  /* 0xfffffffe05207836 */ /* 0x000fe40000000000 */
        /* <DEDUP_REMOVED lines=10> */
[----:B---3--:R-:W-:Y:S02]  /*3760*/  IMAD R30, R30, UR4, RZ ;  /* 0x000000041e1e7c24 */ /* 0x008fe4000f8e02ff */
[----:B----4-:R-:W-:Y:S02]  /*3770*/  IMAD R28, R28, UR4, RZ ;  /* 0x000000041c1c7c24 */ /* 0x010fe4000f8e02ff */
[----:B------:R-:W0:Y:S08]  /*3780*/  I2F.F64 R34, R34 ;  /* 0x0000002200227312 */ /* 0x000e300000201c00 */
[----:B------:R-:W2:Y:S08]  /*3790*/  I2F.F64 R30, R30 ;  /* 0x0000001e001e7312 */ /* 0x000eb00000201c00 */
[----:B0-----:R-:W3:Y:S02]  /*37a0*/  I2F.F64 R28, R28 ;  /* 0x0000001c001c7312 */ /* 0x001ee40000201c00 */
.L_x_51:
[----:B------:R-:W-:Y:S05]  /*37b0*/  BSYNC.RECONVERGENT B0 ;  /* 0x0000000000007941 */ /* 0x000fea0003800200 */
.L_x_50:
[----:B------:R-:W-:Y:S01]  /*37c0*/  ISETP.NE.AND P6, PT, R47, RZ, PT ;  /* 0x000000ff2f00720c */ /* 0x000fe20003fc5270 */
[----:B------:R-:W-:-:S12]  /*37d0*/  BSSY.RECONVERGENT B0, `(.L_x_52) ;  /* 0x0000016000007945 */ /* 0x000fd80003800200 */
[----:B------:R-:W-:Y:S05]  /*37e0*/  @P6 BRA `(.L_x_53) ;  /* 0x0000000000506947 */ /* 0x000fea0003800000 */
[C---:B------:R-:W-:Y:S01]  /*37f0*/  IADD3 R46, P6, PT, R3.reuse, UR26, RZ ;  /* 0x0000001a032e7c10 */ /* 0x040fe2000ffde0ff */
[----:B------:R-:W-:-:S03]  /*3800*/  VIADD R36, R3, 0xffffffff ;  /* 0xffffffff03247836 */ /* 0x000fc60000000000 */
[----:B------:R-:W-:Y:S02]  /*3810*/  IADD3.X R47, PT, PT, RZ, UR27, RZ, P6, !PT ;  /* 0x0000001bff2f7c10 */ /* 0x000fe4000b7fe4ff */
[----:B------:R-:W-:-:S03]  /*3820*/  IADD3 R36, P6, PT, R36, UR26, RZ ;  /* 0x0000001a24247c10 */ /* 0x000fc6000ffde0ff */
[----:B------:R-:W4:Y:S01]  /*3830*/  LDG.E.U8 R44, desc[UR24][R46.64] ;  /* 0x000000182e2c7981 */ /* 0x000f22000c1e1100 */
[----:B------:R-:W-:Y:S01]  /*3840*/  IADD3 R32, PT, PT, R3, -0x2, RZ ;  /* 0xfffffffe03207810 */ /* 0x000fe20007ffe0ff */
[----:B------:R-:W-:-:S03]  /*3850*/  IMAD.X R37, RZ, RZ, UR27, P6 ;  /* 0x0000001bff257e24 */ /* 0x000fc6000b0e06ff */
[----:B------:R-:W-:Y:S02]  /*3860*/  IADD3 R32, P6, PT, R32, UR26, RZ ;  /* 0x0000001a20207c10 */ /* 0x000fe4000ffde0ff */
[----:B------:R-:W5:Y:S03]  /*3870*/  LDG.E.U8 R36, desc[UR24][R36.64] ;  /* 0x0000001824247981 */ /* 0x000f66000c1e1100 */
[----:B------:R-:W-:Y:S02]  /*3880*/  IMAD.X R33, RZ, RZ, UR27, P6 ;  /* 0x0000001bff217e24 */ /* 0x000fe4000b0e06ff */
[----:B----4-:R-:W-:-:S06]  /*3890*/  IMAD R44, R44, UR9, RZ ;  /* 0x000000092c2c7c24 */ /* 0x010fcc000f8e02ff */
[----:B------:R-:W0:Y:S02]  /*38a0*/  I2F.F64 R44, R44 ;  /* 0x0000002c002c7312 */ /* 0x000e240000201c00 */
[----:B0-----:R-:W-:Y:S01]  /*38b0*/  DADD R34, R34, R44 ;  /* 0x0000000022227229 */ /* 0x001fe2000000002c */
[----:B------:R5:W4:Y:S02]  /*38c0*/  LDG.E.U8 R45, desc[UR24][R32.64] ;  /* 0x00000018202d7981 */ /* 0x000b24000c1e1100 */
[----:B-----5:R-:W-:-:S06]  /*38d0*/  IMAD R32, R36, UR9, RZ ;  /* 0x0000000924207c24 */ /* 0x020fcc000f8e02ff */
[----:B------:R-:W2:Y:S02]  /*38e0*/  I2F.F64 R32, R32 ;  /* 0x0000002000207312 */ /* 0x000ea40000201c00 */
[----:B--2---:R-:W-:Y:S01]  /*38f0*/  DADD R30, R30, R32 ;  /* 0x000000001e1e7229 */ /* 0x004fe20000000020 */
[----:B----4-:R-:W-:-:S06]  /*3900*/  IMAD R45, R45, UR9, RZ ;  /* 0x000000092d2d7c24 */ /* 0x010fcc000f8e02ff */
[----:B------:R-:W3:Y:S02]  /*3910*/  I2F.F64 R44, R45 ;  /* 0x0000002d002c7312 */ /* 0x000ee40000201c00 */
[----:B---3--:R-:W-:-:S11]  /*3920*/  DADD R28, R28, R44 ;  /* 0x000000001c1c7229 */ /* 0x008fd6000000002c */
.L_x_53:
[----:B------:R-:W-:Y:S05]  /*3930*/  BSYNC.RECONVERGENT B0 ;  /* 0x0000000000007941 */ /* 0x000fea0003800200 */
.L_x_52:
[----:B------:R-:W-:Y:S01]  /*3940*/  ISETP.NE.AND P6, PT, R48, RZ, PT ;  /* 0x000000ff3000720c */ /* 0x000fe20003fc5270 */
[----:B------:R-:W-:-:S12]  /*3950*/  BSSY.RECONVERGENT B0, `(.L_x_54) ;  /* 0x0000016000007945 */ /* 0x000fd80003800200 */
[----:B------:R-:W-:Y:S05]  /*3960*/  @P6 BRA `(.L_x_55) ;  /* 0x0000000000506947 */ /* 0x000fea0003800000 */
[C---:B------:R-:W-:Y:S02]  /*3970*/  IADD3 R46, P6, PT, R16.reuse, UR26, RZ ;  /* 0x0000001a102e7c10 */ /* 0x040fe4000ffde0ff */
[----:B------:R-:W-:-:S03]  /*3980*/  IADD3 R36, PT, PT, R16, -0x1, RZ ;  /* 0xffffffff10247810 */ /* 0x000fc60007ffe0ff */
[----:B------:R-:W-:Y:S01]  /*3990*/  IMAD.X R47, RZ, RZ, UR27, P6 ;  /* 0x0000001bff2f7e24 */ /* 0x000fe2000b0e06ff */
[----:B------:R-:W-:-:S04]  /*39a0*/  IADD3 R36, P6, PT, R36, UR26, RZ ;  /* 0x0000001a24247c10 */ /* 0x000fc8000ffde0ff */
[----:B------:R-:W4:Y:S01]  /*39b0*/  LDG.E.U8 R46, desc[UR24][R46.64] ;  /* 0x000000182e2e7981 */ /* 0x000f22000c1e1100 */
[----:B------:R-:W-:Y:S02]  /*39c0*/  VIADD R32, R16, 0xfffffffe ;  /* 0xfffffffe10207836 */ /* 0x000fe40000000000 */
[----:B------:R-:W-:-:S03]  /*39d0*/  IMAD.X R37, RZ, RZ, UR27, P6 ;  /* 0x0000001bff257e24 */ /* 0x000fc6000b0e06ff */
[----:B------:R-:W-:Y:S02]  /*39e0*/  IADD3 R32, P6, PT, R32, UR26, RZ ;  /* 0x0000001a20207c10 */ /* 0x000fe4000ffde0ff */
[----:B------:R-:W5:Y:S02]  /*39f0*/  LDG.E.U8 R36, desc[UR24][R36.64] ;  /* 0x0000001824247981 */ /* 0x000f64000c1e1100 */
[----:B------:R-:W-:Y:S01]  /*3a00*/  IADD3.X R33, PT, PT, RZ, UR27, RZ, P6, !PT ;  /* 0x0000001bff217c10 */ /* 0x000fe2000b7fe4ff */
[----:B----4-:R-:W-:-:S04]  /*3a10*/  IMAD R48, R46, UR10, RZ ;  /* 0x0000000a2e307c24 */ /* 0x010fc8000f8e02ff */
        /* <DEDUP_REMOVED lines=9> */
.L_x_55:
[----:B------:R-:W-:Y:S05]  /*3ab0*/  BSYNC.RECONVERGENT B0 ;  /* 0x0000000000007941 */ /* 0x000fea0003800200 */
.L_x_54:
[----:B------:R-:W0:Y:S01]  /*3ac0*/  LDC R33, c[0x0][0x360] ;  /* 0x0000d800ff217b82 */ /* 0x000e220000000800 */
[----:B------:R-:W-:Y:S01]  /*3ad0*/  BSSY.RECONVERGENT B0, `(.L_x_56) ;  /* 0x000001c000007945 */ /* 0x000fe20003800200 */
[----:B0-----:R-:W-:-:S04]  /*3ae0*/  IMAD R32, R33, UR41, R42 ;  /* 0x0000002921207c24 */ /* 0x001fc8000f8e022a */
[----:B------:R-:W-:-:S05]  /*3af0*/  VIADD R33, R32, 0xfffffffe ;  /* 0xfffffffe20217836 */ /* 0x000fca0000000000 */
[----:B------:R-:W-:-:S04]  /*3b00*/  ISETP.GE.AND P6, PT, R33, UR28, PT ;  /* 0x0000001c21007c0c */ /* 0x000fc8000bfc6270 */
[----:B------:R-:W-:Y:S01]  /*3b10*/  ISETP.LT.OR P6, PT, R32, 0x2, P6 ;  /* 0x000000022000780c */ /* 0x000fe200037c1670 */
[----:B------:R-:W-:-:S05]  /*3b20*/  IMAD.U32 R32, RZ, RZ, UR22 ;  /* 0x00000016ff207e24 */ /* 0x000fca000f8e00ff */
[----:B------:R-:W-:-:S13]  /*3b30*/  ISETP.GE.OR P6, PT, R32, UR29, P6 ;  /* 0x0000001d20007c0c */ /* 0x000fda000b7c6670 */
        /* <DEDUP_REMOVED lines=21> */
.L_x_57:
[----:B------:R-:W-:Y:S05]  /*3c90*/  BSYNC.RECONVERGENT B0 ;  /* 0x0000000000007941 */ /* 0x000fea0003800200 */
.L_x_56:
[----:B------:R-:W0:Y:S01]  /*3ca0*/  LDC R33, c[0x0][0x360] ;  /* 0x0000d800ff217b82 */ /* 0x000e220000000800 */
[----:B------:R-:W-:Y:S01]  /*3cb0*/  BSSY.RECONVERGENT B0, `(.L_x_58) ;  /* 0x000001c000007945 */ /* 0x000fe20003800200 */
[----:B0-----:R-:W-:-:S04]  /*3cc0*/  IMAD R32, R33, UR41, R42 ;  /* 0x0000002921207c24 */ /* 0x001fc8000f8e022a */
[----:B------:R-:W-:-:S05]  /*3cd0*/  VIADD R33, R32, 0xfffffffe ;  /* 0xfffffffe20217836 */ /* 0x000fca0000000000 */
[----:B------:R-:W-:-:S04]  /*3ce0*/  ISETP.GE.AND P6, PT, R33, UR28, PT ;  /* 0x0000001c21007c0c */ /* 0x000fc8000bfc6270 */
[----:B------:R-:W-:Y:S02]  /*3cf0*/  ISETP.LT.OR P6, PT, R32, 0x2, P6 ;  /* 0x000000022000780c */ /* 0x000fe400037c1670 */
[----:B------:R-:W-:-:S04]  /*3d00*/  MOV R32, UR42 ;  /* 0x0000002a00207c02 */ /* 0x000fc80008000f00 */
[----:B------:R-:W-:-:S13]  /*3d10*/  ISETP.GE.OR P6, PT, R32, UR29, P6 ;  /* 0x0000001d20007c0c */ /* 0x000fda000b7c6670 */
[----:B------:R-:W-:Y:S05]  /*3d20*/  @P6 BRA `(.L_x_59) ;  /* 0x0000000000506947 */ /* 0x000fea0003800000 */
[C---:B------:R-:W-:Y:S01]  /*3d30*/  IADD3 R46, P6, PT, R4.reuse, UR26, RZ ;  /* 0x0000001a042e7c10 */ /* 0x040fe2000ffde0ff */
[----:B------:R-:W-:-:S04]  /*3d40*/  VIADD R36, R4, 0xffffffff ;  /* 0xffffffff04247836 */ /* 0x000fc80000000000 */
[----:B------:R-:W-:Y:S01]  /*3d50*/  IMAD.X R47, RZ, RZ, UR27, P6 ;  /* 0x0000001bff2f7e24 */ /* 0x000fe2000b0e06ff */
[----:B------:R-:W-:-:S04]  /*3d60*/  IADD3 R36, P6, PT, R36, UR26, RZ ;  /* 0x0000001a24247c10 */ /* 0x000fc8000ffde0ff */
[----:B------:R-:W4:Y:S01]  /*3d70*/  LDG.E.U8 R46, desc[UR24][R46.64] ;  /* 0x000000182e2e7981 */ /* 0x000f22000c1e1100 */
[----:B------:R-:W-:Y:S01]  /*3d80*/  VIADD R32, R4, 0xfffffffe ;  /* 0xfffffffe04207836 */ /* 0x000fe20000000000 */
[----:B------:R-:W-:-:S04]  /*3d90*/  IADD3.X R37, PT, PT, RZ, UR27, RZ, P6, !PT ;  /* 0x0000001bff257c10 */ /* 0x000fc8000b7fe4ff */
[----:B------:R-:W-:Y:S01]  /*3da0*/  IADD3 R32, P6, PT, R32, UR26, RZ ;  /* 0x0000001a20207c10 */ /* 0x000fe2000ffde0ff */
[----:B------:R-:W5:Y:S04]  /*3db0*/  LDG.E.U8 R36, desc[UR24][R36.64] ;  /* 0x0000001824247981 */ /* 0x000f68000c1e1100 */
        /* <DEDUP_REMOVED lines=11> */
.L_x_59:
[----:B------:R-:W-:Y:S05]  /*3e70*/  BSYNC.RECONVERGENT B0 ;  /* 0x0000000000007941 */ /* 0x000fea0003800200 */
.L_x_58:
        /* <DEDUP_REMOVED lines=12> */
[----:B------:R-:W-:-:S05]  /*3f40*/  IMAD.X R33, RZ, RZ, UR27, P6 ;  /* 0x0000001bff217e24 */ /* 0x000fca000b0e06ff */
[----:B------:R-:W2:Y:S01]  /*3f50*/  LDG.E.U8 R32, desc[UR24][R32.64] ;  /* 0x0000001820207981 */ /* 0x000ea2000c1e1100 */
[----:B------:R-:W4:Y:S02]  /*3f60*/  LDCU.S8 UR4, c[0x3][0x1a] ;  /* 0x00c00340ff0477ac */ /* 0x000f240008000200 */
[----:B----4-:R-:W-:-:S04]  /*3f70*/  IMAD R48, R46, UR4, RZ ;  /* 0x000000042e307c24 */ /* 0x010fc8000f8e02ff */
[----:B------:R-:W0:Y:S01]  /*3f80*/  I2F.F64 R44, R48 ;  /* 0x00000030002c7312 */ /* 0x000e220000201c00 */
[----:B-----5:R-:W-:Y:S01]  /*3f90*/  IMAD R46, R36, UR4, RZ ;  /* 0x00000004242e7c24 */ /* 0x020fe2000f8e02ff */
[----:B0-----:R-:W-:Y:S01]  /*3fa0*/  DADD R34, R34, R44 ;  /* 0x0000000022227229 */ /* 0x001fe2000000002c */
[----:B--2---:R-:W-:-:S05]  /*3fb0*/  IMAD R44, R32, UR4, RZ ;  /* 0x00000004202c7c24 */ /* 0x004fca000f8e02ff */
[----:B------:R-:W0:Y:S08]  /*3fc0*/  I2F.F64 R46, R46 ;  /* 0x0000002e002e7312 */ /* 0x000e300000201c00 */
[----:B------:R-:W3:Y:S01]  /*3fd0*/  I2F.F64 R44, R44 ;  /* 0x0000002c002c7312 */ /* 0x000ee20000201c00 */
[----:B0-----:R-:W-:Y:S02]  /*3fe0*/  DADD R30, R30, R46 ;  /* 0x000000001e1e7229 */ /* 0x001fe4000000002e */
[----:B---3--:R-:W-:-:S11]  /*3ff0*/  DADD R28, R28, R44 ;  /* 0x000000001c1c7229 */ /* 0x008fd6000000002c */
.L_x_61:
[----:B------:R-:W-:Y:S05]  /*4000*/  BSYNC.RECONVERGENT B0 ;  /* 0x0000000000007941 */ /* 0x000fea0003800200 */
.L_x_60:
        /* <DEDUP_REMOVED lines=12> */
[----:B------:R-:W-:-:S05]  /*40d0*/  IADD3.X R33, PT, PT, RZ, UR27, RZ, P6, !PT ;  /* 0x0000001bff217c10 */ /* 0x000fca000b7fe4ff */
[----:B------:R-:W2:Y:S01]  /*40e0*/  LDG.E.U8 R32, desc[UR24][R32.64] ;  /* 0x0000001820207981 */ /* 0x000ea2000c1e1100 */
        /* <DEDUP_REMOVED lines=9> */
.L_x_63:
[----:B------:R-:W-:Y:S05]  /*4180*/  BSYNC.RECONVERGENT B0 ;  /* 0x0000000000007941 */ /* 0x000fea0003800200 */
.L_x_62:
[----:B------:R-:W-:Y:S01]  /*4190*/  ISETP.NE.AND P6, PT, R51, RZ, PT ;  /* 0x000000ff3300720c */ /* 0x000fe20003fc5270 */
[----:B------:R-:W-:-:S12]  /*41a0*/  BSSY.RECONVERGENT B0, `(.L_x_64) ;  /* 0x0000016000007945 */ /* 0x000fd80003800200 */
        /* <DEDUP_REMOVED lines=10> */
[----:B------:R-:W-:-:S05]  /*4250*/  IMAD.X R33, RZ, RZ, UR27, P6 ;  /* 0x0000001bff217e24 */ /* 0x000fca000b0e06ff */
        /* <DEDUP_REMOVED lines=10> */
.L_x_65:
[----:B------:R-:W-:Y:S05]  /*4300*/  BSYNC.RECONVERGENT B0 ;  /* 0x0000000000007941 */ /* 0x000fea0003800200 */
.L_x_64:
[----:B------:R-:W0:Y:S01]  /*4310*/  LDC R33, c[0x0][0x360] ;  /* 0x0000d800ff217b82 */ /* 0x000e220000000800 */
[----:B------:R-:W-:Y:S01]  /*4320*/  BSSY.RECONVERGENT B0, `(.L_x_66) ;  /* 0x000001b000007945 */ /* 0x000fe20003800200 */
[----:B0-----:R-:W-:-:S05]  /*4330*/  IMAD R32, R33, UR41, R42 ;  /* 0x0000002921207c24 */ /* 0x001fca000f8e022a */
[----:B------:R-:W-:-:S04]  /*4340*/  ISETP.GT.AND P6, PT, R32, UR28, PT ;  /* 0x0000001c20007c0c */ /* 0x000fc8000bfc4270 */
        /* <DEDUP_REMOVED lines=24> */
.L_x_67:
[----:B------:R-:W-:Y:S05]  /*44d0*/  BSYNC.RECONVERGENT B0 ;  /* 0x0000000000007941 */ /* 0x000fea0003800200 */
.L_x_66:
        /* <DEDUP_REMOVED lines=28> */
.L_x_69:
[----:B------:R-:W-:Y:S05]  /*46a0*/  BSYNC.RECONVERGENT B0 ;  /* 0x0000000000007941 */ /* 0x000fea0003800200 */
.L_x_68:
        /* <DEDUP_REMOVED lines=23> */
.L_x_71:
[----:B------:R-:W-:Y:S05]  /*4820*/  BSYNC.RECONVERGENT B0 ;  /* 0x0000000000007941 */ /* 0x000fea0003800200 */
.L_x_70:
        /* <DEDUP_REMOVED lines=14> */
[----:B------:R-:W-:-:S06]  /*4910*/  UPRMT UR4, UR36, 0x8880, URZ ;  /* 0x0000888024047896 */ /* 0x000fcc00080000ff */
        /* <DEDUP_REMOVED lines=9> */
.L_x_73:
[----:B------:R-:W-:Y:S05]  /*49b0*/  BSYNC.RECONVERGENT B0 ;  /* 0x0000000000007941 */ /* 0x000fea0003800200 */
.L_x_72:
[----:B------:R-:W-:Y:S01]  /*49c0*/  ISETP.NE.AND P6, PT, R43, RZ, PT ;  /* 0x000000ff2b00720c */ /* 0x000fe20003fc5270 */
[----:B------:R-:W-:-:S12]  /*49d0*/  BSSY.RECONVERGENT B0, `(.L_x_74) ;  /* 0x0000017000007945 */ /* 0x000fd80003800200 */
[----:B------:R-:W-:Y:S05]  /*49e0*/  @P6 BRA `(.L_x_75) ;  /* 0x0000000000546947 */ /* 0x000fea0003800000 */
[----:B------:R-:W-:-:S05]  /*49f0*/  IADD3 R44, P6, PT, R17, UR26, RZ ;  /* 0x0000001a112c7c10 */ /* 0x000fca000ffde0ff */
[----:B------:R-:W-:-:S05]  /*4a00*/  IMAD.X R45, RZ, RZ, UR27, P6 ;  /* 0x0000001bff2d7e24 */ /* 0x000fca000b0e06ff */
[----:B------:R-:W4:Y:S01]  /*4a10*/  LDG.E.U8 R43, desc[UR24][R44.64] ;  /* 0x000000182c2b7981 */ /* 0x000f22000c1e1100 */
[----:B------:R-:W4:Y:S01]  /*4a20*/  LDCU.S8 UR4, c[0x3][0x25] ;  /* 0x00c004a0ff0477ac */ /* 0x000f220008000200 */
[----:B------:R-:W-:-:S05]  /*4a30*/  VIADD R36, R17, 0xffffffff ;  /* 0xffffffff11247836 */ /* 0x000fca0000000000 */
[----:B------:R-:W-:-:S05]  /*4a40*/  IADD3 R36, P6, PT, R36, UR26, RZ ;  /* 0x0000001a24247c10 */ /* 0x000fca000ffde0ff */
[----:B------:R-:W-:-:S05]  /*4a50*/  IMAD.X R37, RZ, RZ, UR27, P6 ;  /* 0x0000001bff257e24 */ /* 0x000fca000b0e06ff */
[----:B------:R-:W5:Y:S01]  /*4a60*/  LDG.E.U8 R36, desc[UR24][R36.64] ;  /* 0x0000001824247981 */ /* 0x000f62000c1e1100 */
[----:B----4-:R-:W-:-:S04]  /*4a70*/  IMAD R43, R43, UR4, RZ ;  /* 0x000000042b2b7c24 */ /* 0x010fc8000f8e02ff */
[----:B------:R-:W0:Y:S02]  /*4a80*/  I2F.F64 R32, R43 ;  /* 0x0000002b00207312 */ /* 0x000e240000201c00 */
[----:B0-----:R-:W-:Y:S01]  /*4a90*/  DADD R34, R34, R32 ;  /* 0x0000000022227229 */ /* 0x001fe20000000020 */
[----:B------:R-:W-:-:S04]  /*4aa0*/  IADD3 R32, PT, PT, R17, -0x2, RZ ;  /* 0xfffffffe11207810 */ /* 0x000fc80007ffe0ff */
[----:B------:R-:W-:-:S05]  /*4ab0*/  IADD3 R32, P6, PT, R32, UR26, RZ ;  /* 0x0000001a20207c10 */ /* 0x000fca000ffde0ff */
[----:B------:R-:W-:-:S05]  /*4ac0*/  IMAD.X R33, RZ, RZ, UR27, P6 ;  /* 0x0000001bff217e24 */ /* 0x000fca000b0e06ff */
[----:B------:R-:W4:Y:S01]  /*4ad0*/  LDG.E.U8 R32, desc[UR24][R32.64] ;  /* 0x0000001820207981 */ /* 0x000f22000c1e1100 */
[----:B-----5:R-:W-:-:S06]  /*4ae0*/  IMAD R46, R36, UR4, RZ ;  /* 0x00000004242e7c24 */ /* 0x020fcc000f8e02ff */
[----:B------:R-:W2:Y:S02]  /*4af0*/  I2F.F64 R46, R46 ;  /* 0x0000002e002e7312 */ /* 0x000ea40000201c00 */
[----:B--2---:R-:W-:Y:S01]  /*4b00*/  DADD R30, R30, R46 ;  /* 0x000000001e1e7229 */ /* 0x004fe2000000002e */
[----:B----4-:R-:W-:-:S06]  /*4b10*/  IMAD R44, R32, UR4, RZ ;  /* 0x00000004202c7c24 */ /* 0x010fcc000f8e02ff */
[----:B------:R-:W3:Y:S02]  /*4b20*/  I2F.F64 R44, R44 ;  /* 0x0000002c002c7312 */ /* 0x000ee40000201c00 */
[----:B---3--:R-:W-:-:S11]  /*4b30*/  DADD R28, R28, R44 ;  /* 0x000000001c1c7229 */ /* 0x008fd6000000002c */
.L_x_75:
[----:B------:R-:W-:Y:S05]  /*4b40*/  BSYNC.RECONVERGENT B0 ;  /* 0x0000000000007941 */ /* 0x000fea0003800200 */
.L_x_74:
[----:B------:R-:W0:Y:S01]  /*4b50*/  LDC R33, c[0x0][0x360] ;  /* 0x0000d800ff217b82 */ /* 0x000e220000000800 */
[----:B------:R-:W-:Y:S01]  /*4b60*/  PLOP3.LUT P6, PT, PT, PT, UP3, 0x80, 0x8 ;  /* 0x000000000008781c */ /* 0x000fe20003fcf038 */
[----:B------:R-:W-:Y:S01]  /*4b70*/  BSSY.RECONVERGENT B0, `(.L_x_76) ;  /* 0x000001a000007945 */ /* 0x000fe20003800200 */
[----:B0-----:R-:W-:-:S05]  /*4b80*/  IMAD R32, R33, UR41, R42 ;  /* 0x0000002921207c24 */ /* 0x001fca000f8e022a */
[----:B------:R-:W-:-:S04]  /*4b90*/  ISETP.GE.OR P6, PT, R32, UR28, P6 ;  /* 0x0000001c20007c0c */ /* 0x000fc8000b7c6670 */
[----:B------:R-:W-:-:S13]  /*4ba0*/  ISETP.LT.OR P6, PT, R32, RZ, P6 ;  /* 0x000000ff2000720c */ /* 0x000fda00037c1670 */
[----:B------:R-:W-:Y:S05]  /*4bb0*/  @P6 BRA `(.L_x_77) ;  /* 0x0000000000546947 */ /* 0x000fea0003800000 */
[----:B------:R-:W-:-:S04]  /*4bc0*/  IADD3 R44, P6, PT, R18, UR26, RZ ;  /* 0x0000001a122c7c10 */ /* 0x000fc8000ffde0ff */
[----:B------:R-:W-:-:S05]  /*4bd0*/  IADD3.X R45, PT, PT, RZ, UR27, RZ, P6, !PT ;  /* 0x0000001bff2d7c10 */ /* 0x000fca000b7fe4ff */
[----:B------:R-:W4:Y:S01]  /*4be0*/  LDG.E.U8 R43, desc[UR24][R44.64] ;  /* 0x000000182c2b7981 */ /* 0x000f22000c1e1100 */
[----:B------:R-:W4:Y:S01]  /*4bf0*/  LDCU.S8 UR4, c[0x3][0x2a] ;  /* 0x00c00540ff0477ac */ /* 0x000f220008000200 */
[----:B------:R-:W-:-:S05]  /*4c00*/  VIADD R36, R18, 0xffffffff ;  /* 0xffffffff12247836 */ /* 0x000fca0000000000 */
[----:B------:R-:W-:-:S04]  /*4c10*/  IADD3 R36, P6, PT, R36, UR26, RZ ;  /* 0x0000001a24247c10 */ /* 0x000fc8000ffde0ff */
[----:B------:R-:W-:-:S05]  /*4c20*/  IADD3.X R37, PT, PT, RZ, UR27, RZ, P6, !PT ;  /* 0x0000001bff257c10 */ /* 0x000fca000b7fe4ff */
[----:B------:R-:W5:Y:S01]  /*4c30*/  LDG.E.U8 R36, desc[UR24][R36.64] ;  /* 0x0000001824247981 */ /* 0x000f62000c1e1100 */
[----:B----4-:R-:W-:-:S04]  /*4c40*/  IMAD R43, R43, UR4, RZ ;  /* 0x000000042b2b7c24 */ /* 0x010fc8000f8e02ff */
[----:B------:R-:W0:Y:S02]  /*4c50*/  I2F.F64 R32, R43 ;  /* 0x0000002b00207312 */ /* 0x000e240000201c00 */
[----:B0-----:R-:W-:Y:S01]  /*4c60*/  DADD R34, R34, R32 ;  /* 0x0000000022227229 */ /* 0x001fe20000000020 */
[----:B------:R-:W-:-:S05]  /*4c70*/  VIADD R32, R18, 0xfffffffe ;  /* 0xfffffffe12207836 */ /* 0x000fca0000000000 */
        /* <DEDUP_REMOVED lines=9> */
.L_x_77:
[----:B------:R-:W-:Y:S05]  /*4d10*/  BSYNC.RECONVERGENT B0 ;  /* 0x0000000000007941 */ /* 0x000fea0003800200 */
.L_x_76:
[----:B------:R-:W0:Y:S01]  /*4d20*/  LDC R33, c[0x0][0x360] ;  /* 0x0000d800ff217b82 */ /* 0x000e220000000800 */
[----:B------:R-:W-:Y:S01]  /*4d30*/  UISETP.GE.AND UP0, UPT, UR42, UR29, UPT ;  /* 0x0000001d2a00728c */ /* 0x000fe2000bf06270 */
[----:B------:R-:W-:Y:S05]  /*4d40*/  BSSY.RECONVERGENT B0, `(.L_x_78) ;  /* 0x000001b000007945 */ /* 0x000fea0003800200 */
[----:B------:R-:W-:Y:S01]  /*4d50*/  PLOP3.LUT P6, PT, PT, PT, UP0, 0x80, 0x8 ;  /* 0x000000000008781c */ /* 0x000fe20003fcf008 */
        /* <DEDUP_REMOVED lines=16> */
[----:B------:R-:W-:-:S04]  /*4e60*/  IADD3 R32, P6, PT, R32, UR26, RZ ;  /* 0x0000001a20207c10 */ /* 0x000fc8000ffde0ff */
[----:B------:R-:W-:-:S05]  /*4e70*/  IADD3.X R33, PT, PT, RZ, UR27, RZ, P6, !PT ;  /* 0x0000001bff217c10 */ /* 0x000fca000b7fe4ff */
[----:B------:R-:W4:Y:S01]  /*4e80*/  LDG.E.U8 R32, desc[UR24][R32.64] ;  /* 0x0000001820207981 */ /* 0x000f22000c1e1100 */
[----:B-----5:R-:W-:-:S06]  /*4e90*/  IMAD R46, R36, UR4, RZ ;  /* 0x00000004242e7c24 */ /* 0x020fcc000f8e02ff */
[----:B------:R-:W2:Y:S02]  /*4ea0*/  I2F.F64 R46, R46 ;  /* 0x0000002e002e7312 */ /* 0x000ea40000201c00 */
[----:B--2---:R-:W-:Y:S01]  /*4eb0*/  DADD R30, R30, R46 ;  /* 0x000000001e1e7229 */ /* 0x004fe2000000002e */
[----:B----4-:R-:W-:-:S06]  /*4ec0*/  IMAD R44, R32, UR4, RZ ;  /* 0x00000004202c7c24 */ /* 0x010fcc000f8e02ff */
[----:B------:R-:W3:Y:S02]  /*4ed0*/  I2F.F64 R44, R44 ;  /* 0x0000002c002c7312 */ /* 0x000ee40000201c00 */
[----:B---3--:R-:W-:-:S11]  /*4ee0*/  DADD R28, R28, R44 ;  /* 0x000000001c1c7229 */ /* 0x008fd6000000002c */
.L_x_79:
[----:B------:R-:W-:Y:S05]  /*4ef0*/  BSYNC.RECONVERGENT B0 ;  /* 0x0000000000007941 */ /* 0x000fea0003800200 */
.L_x_78:
[----:B------:R-:W-:Y:S04]  /*4f00*/  BSSY.RECONVERGENT B0, `(.L_x_80) ;  /* 0x0000017000007945 */ /* 0x000fe80003800200 */
[----:B------:R-:W-:Y:S05]  /*4f10*/  @P0 BRA `(.L_x_81) ;  /* 0x0000000000540947 */ /* 0x000fea0003800000 */
[----:B------:R-:W-:-:S05]  /*4f20*/  IADD3 R44, P0, PT, R11, UR26, RZ ;  /* 0x0000001a0b2c7c10 */ /* 0x000fca000ff1e0ff */
[----:B------:R-:W-:-:S05]  /*4f30*/  IMAD.X R45, RZ, RZ, UR27, P0 ;  /* 0x0000001bff2d7e24 */ /* 0x000fca00080e06ff */
[----:B------:R-:W4:Y:S01]  /*4f40*/  LDG.E.U8 R43, desc[UR24][R44.64] ;  /* 0x000000182c2b7981 */ /* 0x000f22000c1e1100 */
[----:B------:R-:W-:Y:S01]  /*4f50*/  UPRMT UR4, UR35, 0x8880, URZ ;  /* 0x0000888023047896 */ /* 0x000fe200080000ff */
[----:B------:R-:W-:-:S04]  /*4f60*/  IADD3 R36, PT, PT, R11, -0x1, RZ ;  /* 0xffffffff0b247810 */ /* 0x000fc80007ffe0ff */
        /* <DEDUP_REMOVED lines=16> */
.L_x_81:
[----:B------:R-:W-:Y:S05]  /*5070*/  BSYNC.RECONVERGENT B0 ;  /* 0x0000000000007941 */ /* 0x000fea0003800200 */
.L_x_80:
[----:B------:R-:W-:Y:S04]  /*5080*/  BSSY.RECONVERGENT B0, `(.L_x_82) ;  /* 0x0000017000007945 */ /* 0x000fe80003800200 */
        /* <DEDUP_REMOVED lines=22> */
.L_x_83:
[----:B------:R-:W-:Y:S05]  /*51f0*/  BSYNC.RECONVERGENT B0 ;  /* 0x0000000000007941 */ /* 0x000fea0003800200 */
.L_x_82:
[----:B------:R-:W0:Y:S01]  /*5200*/  LDC R33, c[0x0][0x360] ;  /* 0x0000d800ff217b82 */ /* 0x000e220000000800 */
[----:B------:R-:W-:Y:S01]  /*5210*/  BSSY.RECONVERGENT B0, `(.L_x_84) ;  /* 0x0000023000007945 */ /* 0x000fe20003800200 */
[----:B------:R-:W-:-:S06]  /*5220*/  MOV R46, UR42 ;  /* 0x0000002a002e7c02 */ /* 0x000fcc0008000f00 */
[----:B------:R-:W4:Y:S01]  /*5230*/  LDC R37, c[0x0][0x360] ;  /* 0x0000d800ff257b82 */ /* 0x000f220000000800 */
[----:B0-----:R-:W-:-:S04]  /*5240*/  IMAD R32, R33, UR41, R42 ;  /* 0x0000002921207c24 */ /* 0x001fc8000f8e022a */
[----:B------:R-:W-:Y:S02]  /*5250*/  VIADD R33, R32, 0x1 ;  /* 0x0000000120217836 */ /* 0x000fe40000000000 */
[----:B----4-:R-:W-:-:S03]  /*5260*/  IMAD R42, R37, UR41, R42 ;  /* 0x00000029252a7c24 */ /* 0x010fc6000f8e022a */
[----:B------:R-:W-:Y:S02]  /*5270*/  ISETP.GE.AND P1, PT, R33, UR28, PT ;  /* 0x0000001c21007c0c */ /* 0x000fe4000bf26270 */
[----:B------:R-:W-:Y:S02]  /*5280*/  IADD3 R33, PT, PT, R42, 0x2, RZ ;  /* 0x000000022a217810 */ /* 0x000fe40007ffe0ff */
[----:B------:R-:W-:Y:S01]  /*5290*/  ISETP.LT.OR P1, PT, R32, -0x1, P1 ;  /* 0xffffffff2000780c */ /* 0x000fe20000f21670 */
[----:B------:R-:W-:Y:S01]  /*52a0*/  IMAD.U32 R32, RZ, RZ, UR22 ;  /* 0x00000016ff207e24 */ /* 0x000fe2000f8e00ff */
[----:B------:R-:W-:-:S04]  /*52b0*/  ISETP.GE.AND P0, PT, R33, UR28, PT ;  /* 0x0000001c21007c0c */ /* 0x000fc8000bf06270 */
[----:B------:R-:W-:Y:S02]  /*52c0*/  ISETP.GE.OR P6, PT, R32, UR29, P1 ;  /* 0x0000001d20007c0c */ /* 0x000fe40008fc6670 */
[----:B------:R-:W-:Y:S01]  /*52d0*/  ISETP.LT.OR P0, PT, R42, -0x2, P0 ;  /* 0xfffffffe2a00780c */ /* 0x000fe20000701670 */
[----:B------:R-:W-:-:S12]  /*52e0*/  @P2 BRA `(.L_x_85) ;  /* 0x0000000000542947 */ /* 0x000fd80003800000 */
[----:B------:R-:W-:-:S05]  /*52f0*/  IADD3 R42, P2, PT, R38, UR26, RZ ;  /* 0x0000001a262a7c10 */ /* 0x000fca000ff5e0ff */
[----:B------:R-:W-:-:S05]  /*5300*/  IMAD.X R43, RZ, RZ, UR27, P2 ;  /* 0x0000001bff2b7e24 */ /* 0x000fca00090e06ff */
[----:B------:R-:W4:Y:S01]  /*5310*/  LDG.E.U8 R42, desc[UR24][R42.64] ;  /* 0x000000182a2a7981 */ /* 0x000f22000c1e1100 */
[----:B------:R-:W4:Y:S01]  /*5320*/  LDCU.S8 UR4, c[0x3][0x26] ;  /* 0x00c004c0ff0477ac */ /* 0x000f220008000200 */
        /* <DEDUP_REMOVED lines=17> */
.L_x_85:
[----:B------:R-:W-:Y:S05]  /*5440*/  BSYNC.RECONVERGENT B0 ;  /* 0x0000000000007941 */ /* 0x000fea0003800200 */
.L_x_84:
[----:B------:R-:W-:Y:S01]  /*5450*/  MOV R32, UR22 ;  /* 0x0000001600207c02 */ /* 0x000fe20008000f00 */
[----:B------:R-:W-:Y:S01]  /*5460*/  IMAD.U32 R33, RZ, RZ, UR42 ;  /* 0x0000002aff217e24 */ /* 0x000fe2000f8e00ff */
[----:B------:R-:W-:Y:S01]  /*5470*/  BSSY.RECONVERGENT B0, `(.L_x_86) ;  /* 0x000001a000007945 */ /* 0x000fe20003800200 */
[----:B------:R-:W-:Y:S02]  /*5480*/  ISETP.GE.OR P1, PT, R46, UR29, P1 ;  /* 0x0000001d2e007c0c */ /* 0x000fe40008f26670 */
[----:B------:R-:W-:Y:S02]  /*5490*/  ISETP.GE.OR P2, PT, R32, UR29, P0 ;  /* 0x0000001d20007c0c */ /* 0x000fe40008746670 */
[----:B------:R-:W-:Y:S01]  /*54a0*/  ISETP.GE.OR P0, PT, R33, UR29, P0 ;  /* 0x0000001d21007c0c */ /* 0x000fe20008706670 */
[----:B------:R-:W-:-:S12]  /*54b0*/  @P6 BRA `(.L_x_87) ;  /* 0x0000000000546947 */ /* 0x000fd80003800000 */
[----:B------:R-:W-:-:S04]  /*54c0*/  IADD3 R42, P6, PT, R40, UR26, RZ ;  /* 0x0000001a282a7c10 */ /* 0x000fc8000ffde0ff */
[----:B------:R-:W-:Y:S01]  /*54d0*/  IADD3.X R43, PT, PT, RZ, UR27, RZ, P6, !PT ;  /* 0x0000001bff2b7c10 */ /* 0x000fe2000b7fe4ff */
[----:B------:R-:W-:-:S04]  /*54e0*/  VIADD R36, R40, 0xffffffff ;  /* 0xffffffff28247836 */ /* 0x000fc80000000000 */
[----:B------:R-:W4:Y:S01]  /*54f0*/  LDG.E.U8 R42, desc[UR24][R42.64] ;  /* 0x000000182a2a7981 */ /* 0x000f22000c1e1100 */
[----:B------:R-:W-:Y:S02]  /*5500*/  IADD3 R36, P6, PT, R36, UR26, RZ ;  /* 0x0000001a24247c10 */ /* 0x000fe4000ffde0ff */
[----:B------:R-:W-:-:S03]  /*5510*/  IADD3 R32, PT, PT, R40, -0x2, RZ ;  /* 0xfffffffe28207810 */ /* 0x000fc60007ffe0ff */
[----:B------:R-:W-:Y:S01]  /*5520*/  IMAD.X R37, RZ, RZ, UR27, P6 ;  /* 0x0000001bff257e24 */ /* 0x000fe2000b0e06ff */
[----:B------:R-:W-:-:S04]  /*5530*/  IADD3 R32, P6, PT, R32, UR26, RZ ;  /* 0x0000001a20207c10 */ /* 0x000fc8000ffde0ff */
[----:B------:R-:W-:Y:S01]  /*5540*/  IADD3.X R33, PT, PT, RZ, UR27, RZ, P6, !PT ;  /* 0x0000001bff217c10 */ /* 0x000fe2000b7fe4ff */
[----:B------:R-:W5:Y:S04]  /*5550*/  LDG.E.U8 R36, desc[UR24][R36.64] ;  /* 0x0000001824247981 */ /* 0x000f68000c1e1100 */
[----:B------:R-:W2:Y:S01]  /*5560*/  LDG.E.U8 R32, desc[UR24][R32.64] ;  /* 0x0000001820207981 */ /* 0x000ea2000c1e1100 */
[----:B------:R-:W4:Y:S02]  /*5570*/  LDCU.S8 UR4, c[0x3][0x2b] ;  /* 0x00c00560ff0477ac */ /* 0x000f240008000200 */
[----:B----4-:R-:W-:-:S04]  /*5580*/  IMAD R44, R42, UR4, RZ ;  /* 0x000000042a2c7c24 */ /* 0x010fc8000f8e02ff */
[----:B------:R-:W0:Y:S01]  /*5590*/  I2F.F64 R42, R44 ;  /* 0x0000002c002a7312 */ /* 0x000e220000201c00 */
[----:B--2---:R-:W-:Y:S01]  /*55a0*/  IMAD R45, R32, UR4, RZ ;  /* 0x00000004202d7c24 */ /* 0x004fe2000f8e02ff */
[----:B0-----:R-:W-:Y:S01]  /*55b0*/  DADD R34, R34, R42 ;  /* 0x0000000022227229 */ /* 0x001fe2000000002a */
[----:B-----5:R-:W-:-:S05]  /*55c0*/  IMAD R42, R36, UR4, RZ ;  /* 0x00000004242a7c24 */ /* 0x020fca000f8e02ff */
[----:B------:R-:W3:Y:S08]  /*55d0*/  I2F.F64 R36, R45 ;  /* 0x0000002d00247312 */ /* 0x000ef00000201c00 */
[----:B------:R-:W0:Y:S01]  /*55e0*/  I2F.F64 R42, R42 ;  /* 0x0000002a002a7312 */ /* 0x000e220000201c00 */
[----:B---3--:R-:W-:Y:S02]  /*55f0*/  DADD R28, R28, R36 ;  /* 0x000000001c1c7229 */ /* 0x008fe40000000024 */
[----:B0-----:R-:W-:-:S11]  /*5600*/  DADD R30, R30, R42 ;  /* 0x000000001e1e7229 */ /* 0x001fd6000000002a */
.L_x_87:
[----:B------:R-:W-:Y:S05]  /*5610*/  BSYNC.RECONVERGENT B0 ;  /* 0x0000000000007941 */ /* 0x000fea0003800200 */
.L_x_86:
[----:B------:R-:W-:Y:S04]  /*5620*/  BSSY.RECONVERGENT B0, `(.L_x_88) ;  /* 0x0000017000007945 */ /* 0x000fe80003800200 */
[----:B------:R-:W-:Y:S05]  /*5630*/  @P1 BRA `(.L_x_89) ;  /* 0x0000000000541947 */ /* 0x000fea0003800000 */
[----:B------:R-:W-:-:S05]  /*5640*/  IADD3 R42, P1, PT, R10, UR26, RZ ;  /* 0x0000001a0a2a7c10 */ /* 0x000fca000ff3e0ff */
[----:B------:R-:W-:Y:S01]  /*5650*/  IMAD.X R43, RZ, RZ, UR27, P1 ;  /* 0x0000001bff2b7e24 */ /* 0x000fe200088e06ff */
[----:B------:R-:W-:-:S04]  /*5660*/  IADD3 R36, PT, PT, R10, -0x1, RZ ;  /* 0xffffffff0a247810 */ /* 0x000fc80007ffe0ff */
[----:B------:R-:W4:Y:S01]  /*5670*/  LDG.E.U8 R42, desc[UR24][R42.64] ;  /* 0x000000182a2a7981 */ /* 0x000f22000c1e1100 */
[----:B------:R-:W-:Y:S01]  /*5680*/  IADD3 R36, P1, PT, R36, UR26, RZ ;  /* 0x0000001a24247c10 */ /* 0x000fe2000ff3e0ff */
[----:B------:R-:W-:-:S03]  /*5690*/  VIADD R32, R10, 0xfffffffe ;  /* 0xfffffffe0a207836 */ /* 0x000fc60000000000 */
[----:B------:R-:W-:Y:S02]  /*56a0*/  IADD3.X R37, PT, PT, RZ, UR27, RZ, P1, !PT ;  /* 0x0000001bff257c10 */ /* 0x000fe40008ffe4ff */
[----:B------:R-:W-:-:S03]  /*56b0*/  IADD3 R32, P1, PT, R32, UR26, RZ ;  /* 0x0000001a20207c10 */ /* 0x000fc6000ff3e0ff */
[----:B------:R-:W5:Y:S02]  /*56c0*/  LDG.E.U8 R36, desc[UR24][R36.64] ;  /* 0x0000001824247981 */ /* 0x000f64000c1e1100 */
[----:B------:R-:W-:-:S05]  /*56d0*/  IMAD.X R33, RZ, RZ, UR27, P1 ;  /* 0x0000001bff217e24 */ /* 0x000fca00088e06ff */
[----:B------:R-:W2:Y:S01]  /*56e0*/  LDG.E.U8 R32, desc[UR24][R32.64] ;  /* 0x0000001820207981 */ /* 0x000ea2000c1e1100 */
[----:B------:R-:W-:-:S06]  /*56f0*/  UPRMT UR4, UR34, 0x8880, URZ ;  /* 0x0000888022047896 */ /* 0x000fcc00080000ff */
        /* <DEDUP_REMOVED lines=9> */
.L_x_89:
[----:B------:R-:W-:Y:S05]  /*5790*/  BSYNC.RECONVERGENT B0 ;  /* 0x0000000000007941 */ /* 0x000fea0003800200 */
.L_x_88:
[----:B------:R-:W-:Y:S04]  /*57a0*/  BSSY.RECONVERGENT B0, `(.L_x_90) ;  /* 0x0000017000007945 */ /* 0x000fe80003800200 */
[----:B------:R-:W-:Y:S05]  /*57b0*/  @P3 BRA `(.L_x_91) ;  /* 0x0000000000543947 */ /* 0x000fea0003800000 */
        /* <DEDUP_REMOVED lines=21> */
.L_x_91:
[----:B------:R-:W-:Y:S05]  /*5910*/  BSYNC.RECONVERGENT B0 ;  /* 0x0000000000007941 */ /* 0x000fea0003800200 */
.L_x_90:
        /* <DEDUP_REMOVED lines=23> */
.L_x_93:
[----:B------:R-:W-:Y:S05]  /*5a90*/  BSYNC.RECONVERGENT B0 ;  /* 0x0000000000007941 */ /* 0x000fea0003800200 */
.L_x_92:
        /* <DEDUP_REMOVED lines=23> */
.L_x_95:
[----:B------:R-:W-:Y:S05]  /*5c10*/  BSYNC.RECONVERGENT B0 ;  /* 0x0000000000007941 */ /* 0x000fea0003800200 */
.L_x_94:
        /* <DEDUP_REMOVED lines=23> */
.L_x_97:
[----:B------:R-:W-:Y:S05]  /*5d90*/  BSYNC.RECONVERGENT B0 ;  /* 0x0000000000007941 */ /* 0x000fea0003800200 */
.L_x_96:
        /* <DEDUP_REMOVED lines=23> */
.L_x_99:
[----:B------:R-:W-:Y:S05]  /*5f10*/  BSYNC.RECONVERGENT B0 ;  /* 0x0000000000007941 */ /* 0x000fea0003800200 */
.L_x_98:
[----:B------:R-:W-:Y:S01]  /*5f20*/  DMUL R32, R34, R34 ;  /* 0x0000002222207228 */ /* 0x000fe20000000000 */
[----:B------:R-:W-:Y:S07]  /*5f30*/  BSSY.RECONVERGENT B0, `(.L_x_100) ;  /* 0x0000022000007945 */ /* 0x000fee0003800200 */
[----:B------:R-:W-:Y:S01]  /*5f40*/  DFMA R32, R22, R22, R32 ;  /* 0x000000161620722b */ /* 0x000fe20000000020 */
[----:B------:R-:W-:Y:S01]  /*5f50*/  MOV R22, 0x0 ;  /* 0x0000000000167802 */ /* 0x000fe20000000f00 */
[----:B------:R-:W-:-:S04]  /*5f60*/  IMAD.MOV.U32 R23, RZ, RZ, 0x3fd80000 ;  /* 0x3fd80000ff177424 */ /* 0x000fc800078e00ff */
[----:B------:R-:W0:Y:S04]  /*5f70*/  MUFU.RSQ64H R35, R33 ;  /* 0x0000002100237308 */ /* 0x000e280000001c00 */
[----:B------:R-:W-:-:S05]  /*5f80*/  VIADD R34, R33, 0xfcb00000 ;  /* 0xfcb0000021227836 */ /* 0x000fca0000000000 */
[----:B------:R-:W-:Y:S01]  /*5f90*/  ISETP.GE.U32.AND P0, PT, R34, 0x7ca00000, PT ;  /* 0x7ca000002200780c */ /* 0x000fe20003f06070 */
[----:B0-----:R-:W-:-:S08]  /*5fa0*/  DMUL R36, R34, R34 ;  /* 0x0000002222247228 */ /* 0x001fd00000000000 */
[----:B------:R-:W-:-:S08]  /*5fb0*/  DFMA R36, R32, -R36, 1 ;  /* 0x3ff000002024742b */ /* 0x000fd00000000824 */
[----:B------:R-:W-:Y:S02]  /*5fc0*/  DFMA R22, R36, R22, 0.5 ;  /* 0x3fe000002416742b */ /* 0x000fe40000000016 */
[----:B------:R-:W-:-:S08]  /*5fd0*/  DMUL R36, R34, R36 ;  /* 0x0000002422247228 */ /* 0x000fd00000000000 */
[----:B------:R-:W-:Y:S02]  /*5fe0*/  DFMA R22, R22, R36, R34 ;  /* 0x000000241616722b */ /* 0x000fe40000000022 */
[----:B--2---:R-:W-:Y:S02]  /*5ff0*/  DMUL R36, R30, R30 ;  /* 0x0000001e1e247228 */ /* 0x004fe40000000000 */
[----:B---3--:R-:W-:-:S04]  /*6000*/  DMUL R30, R28, R28 ;  /* 0x0000001c1c1e7228 */ /* 0x008fc80000000000 */
[----:B------:R-:W-:Y:S02]  /*6010*/  DMUL R28, R32, R22 ;  /* 0x00000016201c7228 */ /* 0x000fe40000000000 */
[----:B-1----:R-:W-:Y:S02]  /*6020*/  DFMA R24, R24, R24, R36 ;  /* 0x000000181818722b */ /* 0x002fe40000000024 */
[----:B------:R-:W-:Y:S01]  /*6030*/  DFMA R30, R26, R26, R30 ;  /* 0x0000001a1a1e722b */ /* 0x000fe2000000001e */
[----:B------:R-:W-:Y:S01]  /*6040*/  IADD3 R37, PT, PT, R23, -0x100000, RZ ;  /* 0xfff0000017257810 */ /* 0x000fe20007ffe0ff */
[----:B------:R-:W-:Y:S02]  /*6050*/  IMAD.MOV.U32 R36, RZ, RZ, R22 ;  /* 0x000000ffff247224 */ /* 0x000fe400078e0016 */
[----:B------:R-:W-:-:S08]  /*6060*/  DFMA R26, R28, -R28, R32 ;  /* 0x8000001c1c1a722b */ /* 0x000fd00000000020 */
[----:B------:R-:W-:Y:S01]  /*6070*/  DFMA R42, R26, R36, R28 ;  /* 0x000000241a2a722b */ /* 0x000fe2000000001c */
[----:B------:R-:W-:Y:S10]  /*6080*/  @!P0 BRA `(.L_x_101) ;  /* 0x0000000000308947 */ /* 0x000ff40003800000 */
[----:B------:R-:W-:Y:S01]  /*6090*/  MOV R44, R22 ;  /* 0x00000016002c7202 */ /* 0x000fe20000000f00 */
[----:B------:R-:W-:Y:S01]  /*60a0*/  IMAD.MOV.U32 R36, RZ, RZ, R32 ;  /* 0x000000ffff247224 */ /* 0x000fe200078e0020 */
[----:B------:R-:W-:Y:S01]  /*60b0*/  MOV R22, R28 ;  /* 0x0000001c00167202 */ /* 0x000fe20000000f00 */
[----:B------:R-:W-:Y:S01]  /*60c0*/  IMAD.MOV.U32 R47, RZ, RZ, R27 ;  /* 0x000000ffff2f7224 */ /* 0x000fe200078e001b */
[----:B------:R-:W-:Y:S01]  /*60d0*/  MOV R46, R26 ;  /* 0x0000001a002e7202 */ /* 0x000fe20000000f00 */
[----:B------:R-:W-:Y:S01]  /*60e0*/  IMAD.MOV.U32 R23, RZ, RZ, R29 ;  /* 0x000000ffff177224 */ /* 0x000fe200078e001d */
[----:B------:R-:W-:Y:S01]  /*60f0*/  MOV R32, R34 ;  /* 0x0000002200207202 */ /* 0x000fe20000000f00 */
[----:B------:R-:W-:Y:S01]  /*6100*/  IMAD.MOV.U32 R45, RZ, RZ, R37 ;  /* 0x000000ffff2d7224 */ /* 0x000fe200078e0025 */
[----:B------:R-:W-:-:S07]  /*6110*/  MOV R28, 0x6130 ;  /* 0x00006130001c7802 */ /* 0x000fce0000000f00 */
[----:B------:R-:W-:Y:S05]  /*6120*/  CALL.REL.NOINC `($__internal_0_$__cuda_sm20_dsqrt_rn_f64_mediumpath_v1) ;  /* 0x0000000400bc7944 */ /* 0x000fea0003c00000 */
[----:B------:R-:W-:Y:S01]  /*6130*/  MOV R42, R32 ;  /* 0x00000020002a7202 */ /* 0x000fe20000000f00 */
[----:B------:R-:W-:-:S07]  /*6140*/  IMAD.MOV.U32 R43, RZ, RZ, R33 ;  /* 0x000000ffff2b7224 */ /* 0x000fce00078e0021 */
.L_x_101:
[----:B------:R-:W-:Y:S05]  /*6150*/  BSYNC.RECONVERGENT B0 ;  /* 0x0000000000007941 */ /* 0x000fea0003800200 */
.L_x_100:
[----:B------:R-:W0:Y:S01]  /*6160*/  MUFU.RSQ64H R33, R25 ;  /* 0x0000001900217308 */ /* 0x000e220000001c00 */
[----:B------:R-:W-:Y:S01]  /*6170*/  IADD3 R32, PT, PT, R25, -0x3500000, RZ ;  /* 0xfcb0000019207810 */ /* 0x000fe20007ffe0ff */
[----:B------:R-:W-:Y:S01]  /*6180*/  IMAD.MOV.U32 R22, RZ, RZ, 0x0 ;  /* 0x00000000ff167424 */ /* 0x000fe200078e00ff */
[----:B------:R-:W-:Y:S01]  /*6190*/  MOV R23, 0x3fd80000 ;  /* 0x3fd8000000177802 */ /* 0x000fe20000000f00 */
[----:B------:R-:W-:Y:S01]  /*61a0*/  BSSY.RECONVERGENT B0, `(.L_x_102) ;  /* 0x0000019000007945 */ /* 0x000fe20003800200 */
[----:B------:R-:W-:Y:S01]  /*61b0*/  ISETP.GE.U32.AND P0, PT, R32, 0x7ca00000, PT ;  /* 0x7ca000002000780c */ /* 0x000fe20003f06070 */
[----:B------:R-:W-:Y:S02]  /*61c0*/  DMUL R42, R42, 0.125 ;  /* 0x3fc000002a2a7828 */ /* 0x000fe40000000000 */
[----:B0-----:R-:W-:-:S08]  /*61d0*/  DMUL R26, R32, R32 ;  /* 0x00000020201a7228 */ /* 0x001fd00000000000 */
[----:B------:R-:W-:-:S08]  /*61e0*/  DFMA R26, R24, -R26, 1 ;  /* 0x3ff00000181a742b */ /* 0x000fd0000000081a */
[----:B------:R-:W-:Y:S02]  /*61f0*/  DFMA R22, R26, R22, 0.5 ;  /* 0x3fe000001a16742b */ /* 0x000fe40000000016 */
[----:B------:R-:W-:-:S08]  /*6200*/  DMUL R44, R32, R26 ;  /* 0x0000001a202c7228 */ /* 0x000fd00000000000 */
[----:B------:R-:W-:-:S08]  /*6210*/  DFMA R44, R22, R44, R32 ;  /* 0x0000002c162c722b */ /* 0x000fd00000000020 */
[----:B------:R-:W-:Y:S02]  /*6220*/  DMUL R26, R24, R44 ;  /* 0x0000002c181a7228 */ /* 0x000fe40000000000 */
[----:B------:R-:W-:Y:S01]  /*6230*/  VIADD R29, R45, 0xfff00000 ;  /* 0xfff000002d1d7836 */ /* 0x000fe20000000000 */
[----:B------:R-:W-:-:S05]  /*6240*/  MOV R28, R44 ;  /* 0x0000002c001c7202 */ /* 0x000fca0000000f00 */
[----:B------:R-:W-:-:S08]  /*6250*/  DFMA R22, R26, -R26, R24 ;  /* 0x8000001a1a16722b */ /* 0x000fd00000000018 */
[----:B------:R-:W-:Y:S01]  /*6260*/  DFMA R34, R22, R28, R26 ;  /* 0x0000001c1622722b */ /* 0x000fe2000000001a */
[----:B------:R-:W-:Y:S10]  /*6270*/  @!P0 BRA `(.L_x_103) ;  /* 0x00000000002c8947 */ /* 0x000ff40003800000 */
        /* <DEDUP_REMOVED lines=11> */
.L_x_103:
[----:B------:R-:W-:Y:S05]  /*6330*/  BSYNC.RECONVERGENT B0 ;  /* 0x0000000000007941 */ /* 0x000fea0003800200 */
.L_x_102:
[----:B------:R-:W0:Y:S01]  /*6340*/  MUFU.RSQ64H R29, R31 ;  /* 0x0000001f001d7308 */ /* 0x000e220000001c00 */
[----:B------:R-:W-:Y:S01]  /*6350*/  IADD3 R28, PT, PT, R31, -0x3500000, RZ ;  /* 0xfcb000001f1c7810 */ /* 0x000fe20007ffe0ff */
[----:B------:R-:W-:Y:S01]  /*6360*/  IMAD.MOV.U32 R22, RZ, RZ, 0x0 ;  /* 0x00000000ff167424 */ /* 0x000fe200078e00ff */
[----:B------:R-:W-:Y:S01]  /*6370*/  MOV R23, 0x3fd80000 ;  /* 0x3fd8000000177802 */ /* 0x000fe20000000f00 */
[----:B------:R-:W-:Y:S01]  /*6380*/  BSSY.RECONVERGENT B0, `(.L_x_104) ;  /* 0x0000014000007945 */ /* 0x000fe20003800200 */
[----:B------:R-:W-:Y:S02]  /*6390*/  ISETP.GE.U32.AND P0, PT, R28, 0x7ca00000, PT ;  /* 0x7ca000001c00780c */ /* 0x000fe40003f06070 */
[----:B0-----:R-:W-:-:S08]  /*63a0*/  DMUL R24, R28, R28 ;  /* 0x0000001c1c187228 */ /* 0x001fd00000000000 */
[----:B------:R-:W-:-:S08]  /*63b0*/  DFMA R24, R30, -R24, 1 ;  /* 0x3ff000001e18742b */ /* 0x000fd00000000818 */
[----:B------:R-:W-:Y:S02]  /*63c0*/  DFMA R22, R24, R22, 0.5 ;  /* 0x3fe000001816742b */ /* 0x000fe40000000016 */
[----:B------:R-:W-:Y:S02]  /*63d0*/  DMUL R44, R28, R24 ;  /* 0x000000181c2c7228 */ /* 0x000fe40000000000 */
[----:B------:R-:W-:-:S06]  /*63e0*/  DMUL R24, R34, 0.125 ;  /* 0x3fc0000022187828 */ /* 0x000fcc0000000000 */
        /* <DEDUP_REMOVED lines=10> */
[----:B------:R-:W-:Y:S02]  /*6490*/  MOV R45, R27 ;  /* 0x0000001b002d7202 */ /* 0x000fe40000000f00 */
[----:B------:R-:W-:-:S07]  /*64a0*/  MOV R28, 0x64c0 ;  /* 0x000064c0001c7802 */ /* 0x000fce0000000f00 */
[----:B------:R-:W-:Y:S05]  /*64b0*/  CALL.REL.NOINC `($__internal_0_$__cuda_sm20_dsqrt_rn_f64_mediumpath_v1) ;  /* 0x0000000000d87944 */ /* 0x000fea0003c00000 */
.L_x_105:
[----:B------:R-:W-:Y:S05]  /*64c0*/  BSYNC.RECONVERGENT B0 ;  /* 0x0000000000007941 */ /* 0x000fea0003800200 */
.L_x_104:
[----:B------:R-:W-:Y:S01]  /*64d0*/  DSETP.GT.AND P0, PT, R42, 255, PT ;  /* 0x406fe0002a00742a */ /* 0x000fe20003f04000 */
[----:B------:R-:W-:Y:S01]  /*64e0*/  UISETP.NE.AND UP0, UPT, UR22, UR32, UPT ;  /* 0x000000201600728c */ /* 0x000fe2000bf05270 */
[----:B------:R-:W-:Y:S01]  /*64f0*/  DMUL R32, R32, 0.125 ;  /* 0x3fc0000020207828 */ /* 0x000fe20000000000 */
[----:B------:R-:W-:Y:S01]  /*6500*/  IADD3 R16, PT, PT, R16, UR40, RZ ;  /* 0x0000002810107c10 */ /* 0x000fe2000fffe0ff */
[----:B------:R-:W-:Y:S01]  /*6510*/  VIADD R4, R4, UR40 ;  /* 0x0000002804047c36 */ /* 0x000fe20008000000 */
[----:B------:R-:W-:Y:S01]  /*6520*/  IADD3 R7, PT, PT, R7, UR40, RZ ;  /* 0x0000002807077c10 */ /* 0x000fe2000fffe0ff */
[----:B------:R-:W-:Y:S01]  /*6530*/  VIADD R0, R0, UR40 ;  /* 0x0000002800007c36 */ /* 0x000fe20008000000 */
[----:B------:R-:W-:Y:S01]  /*6540*/  FSEL R22, R42, RZ, !P0 ;  /* 0x000000ff2a167208 */ /* 0x000fe20004000000 */
[----:B------:R-:W-:Y:S01]  /*6550*/  VIADD R13, R13, UR40 ;  /* 0x000000280d0d7c36 */ /* 0x000fe20008000000 */
[----:B------:R-:W-:Y:S01]  /*6560*/  FSEL R23, R43, 3.748046875, !P0 ;  /* 0x406fe0002b177808 */ /* 0x000fe20004000000 */
[----:B------:R-:W-:Y:S01]  /*6570*/  DSETP.GT.AND P0, PT, R24, 255, PT ;  /* 0x406fe0001800742a */ /* 0x000fe20003f04000 */
[----:B------:R-:W-:Y:S01]  /*6580*/  IADD3 R10, PT, PT, R10, UR40, RZ ;  /* 0x000000280a0a7c10 */ /* 0x000fe2000fffe0ff */
[----:B------:R-:W-:Y:S01]  /*6590*/  VIADD R40, R40, UR40 ;  /* 0x0000002828287c36 */ /* 0x000fe20008000000 */
[----:B------:R0:W1:Y:S01]  /*65a0*/  F2I.U32.F64.TRUNC R35, R22 ;  /* 0x0000001600237311 */ /* 0x000062000030d000 */
[----:B------:R-:W-:Y:S01]  /*65b0*/  IADD3 R41, PT, PT, R41, UR40, RZ ;  /* 0x0000002829297c10 */ /* 0x000fe2000fffe0ff */
[----:B------:R-:W-:Y:S01]  /*65c0*/  VIADD R39, R39, UR40 ;  /* 0x0000002827277c36 */ /* 0x000fe20008000000 */
[----:B------:R-:W-:Y:S01]  /*65d0*/  FSEL R30, R24, RZ, !P0 ;  /* 0x000000ff181e7208 */ /* 0x000fe20004000000 */
[----:B------:R-:W-:Y:S01]  /*65e0*/  VIADD R24, R17, 0xffffffff ;  /* 0xffffffff11187836 */ /* 0x000fe20000000000 */
[----:B------:R-:W-:Y:S01]  /*65f0*/  FSEL R31, R25, 3.748046875, !P0 ;  /* 0x406fe000191f7808 */ /* 0x000fe20004000000 */
[----:B------:R-:W-:Y:S01]  /*6600*/  DSETP.GT.AND P0, PT, R32, 255, PT ;  /* 0x406fe0002000742a */ /* 0x000fe20003f04000 */
[----:B------:R-:W-:Y:S01]  /*6610*/  IADD3 R25, PT, PT, R17, -0x2, RZ ;  /* 0xfffffffe11197810 */ /* 0x000fe20007ffe0ff */
[----:B------:R-:W-:Y:S01]  /*6620*/  VIADD R19, R19, UR40 ;  /* 0x0000002813137c36 */ /* 0x000fe20008000000 */
[----:B------:R-:W-:Y:S01]  /*6630*/  IADD3 R24, P1, PT, R24, UR30, RZ ;  /* 0x0000001e18187c10 */ /* 0x000fe2000ff3e0ff */
[----:B------:R-:W-:Y:S01]  /*6640*/  VIADD R20, R20, UR40 ;  /* 0x0000002814147c36 */ /* 0x000fe20008000000 */
[----:B------:R-:W2:Y:S01]  /*6650*/  F2I.U32.F64.TRUNC R31, R30 ;  /* 0x0000001e001f7311 */ /* 0x000ea2000030d000 */
[----:B------:R-:W-:Y:S01]  /*6660*/  FSEL R29, R33, 3.748046875, !P0 ;  /* 0x406fe000211d7808 */ /* 0x000fe20004000000 */
[----:B------:R-:W-:Y:S01]  /*6670*/  VIADD R12, R12, UR40 ;  /* 0x000000280c0c7c36 */ /* 0x000fe20008000000 */
[----:B------:R-:W-:Y:S01]  /*6680*/  FSEL R28, R32, RZ, !P0 ;  /* 0x000000ff201c7208 */ /* 0x000fe20004000000 */
[----:B------:R-:W-:Y:S01]  /*6690*/  VIADD R6, R6, UR40 ;  /* 0x0000002806067c36 */ /* 0x000fe20008000000 */
[----:B------:R-:W-:Y:S01]  /*66a0*/  IADD3 R26, P0, PT, R17, UR30, RZ ;  /* 0x0000001e111a7c10 */ /* 0x000fe2000ff1e0ff */
[----:B------:R-:W-:Y:S01]  /*66b0*/  VIADD R14, R14, UR40 ;  /* 0x000000280e0e7c36 */ /* 0x000fe20008000000 */
[----:B------:R-:W-:Y:S01]  /*66c0*/  IADD3 R18, PT, PT, R18, UR40, RZ ;  /* 0x0000002812127c10 */ /* 0x000fe2000fffe0ff */
[----:B------:R-:W3:Y:S01]  /*66d0*/  F2I.U32.F64.TRUNC R29, R28 ;  /* 0x0000001c001d7311 */ /* 0x000ee2000030d000 */
[----:B------:R-:W-:Y:S01]  /*66e0*/  IADD3 R21, PT, PT, R21, UR40, RZ ;  /* 0x0000002815157c10 */ /* 0x000fe2000fffe0ff */
[----:B------:R-:W-:Y:S01]  /*66f0*/  IMAD.X R27, RZ, RZ, UR31, P0 ;  /* 0x0000001fff1b7e24 */ /* 0x000fe200080e06ff */
[----:B0-----:R-:W-:Y:S01]  /*6700*/  IADD3 R22, P0, PT, R25, UR30, RZ ;  /* 0x0000001e19167c10 */ /* 0x001fe2000ff1e0ff */
[----:B------:R-:W-:Y:S01]  /*6710*/  VIADD R2, R2, UR40 ;  /* 0x0000002802027c36 */ /* 0x000fe20008000000 */
[----:B------:R-:W-:Y:S01]  /*6720*/  IADD3.X R25, PT, PT, RZ, UR31, RZ, P1, !PT ;  /* 0x0000001fff197c10 */ /* 0x000fe20008ffe4ff */
[----:B------:R-:W-:Y:S01]  /*6730*/  VIADD R5, R5, UR40 ;  /* 0x0000002805057c36 */ /* 0x000fe20008000000 */
[----:B-1----:R0:W-:Y:S01]  /*6740*/  STG.E.U8 desc[UR24][R26.64], R35 ;  /* 0x000000231a007986 */ /* 0x0021e2000c101118 */
[----:B------:R-:W-:Y:S01]  /*6750*/  IMAD.X R23, RZ, RZ, UR31, P0 ;  /* 0x0000001fff177e24 */ /* 0x000fe200080e06ff */
[----:B------:R-:W-:Y:S01]  /*6760*/  IADD3 R38, PT, PT, R38, UR40, RZ ;  /* 0x0000002826267c10 */ /* 0x000fe2000fffe0ff */
[----:B------:R-:W-:Y:S01]  /*6770*/  UMOV UR4, UR22 ;  /* 0x0000001600047c82 */ /* 0x000fe20008000000 */
[----:B--2---:R0:W-:Y:S01]  /*6780*/  STG.E.U8 desc[UR24][R24.64], R31 ;  /* 0x0000001f18007986 */ /* 0x0041e2000c101118 */
[----:B------:R-:W-:-:S02]  /*6790*/  IADD3 R15, PT, PT, R15, UR40, RZ ;  /* 0x000000280f0f7c10 */ /* 0x000fc4000fffe0ff */
[----:B------:R-:W-:Y:S01]  /*67a0*/  IADD3 R9, PT, PT, R9, UR40, RZ ;  /* 0x0000002809097c10 */ /* 0x000fe2000fffe0ff */
[----:B---3--:R0:W-:Y:S01]  /*67b0*/  STG.E.U8 desc[UR24][R22.64], R29 ;  /* 0x0000001d16007986 */ /* 0x0081e2000c101118 */
[----:B------:R-:W-:Y:S02]  /*67c0*/  IADD3 R3, PT, PT, R3, UR40, RZ ;  /* 0x0000002803037c10 */ /* 0x000fe4000fffe0ff */
[----:B------:R-:W-:Y:S02]  /*67d0*/  IADD3 R11, PT, PT, R11, UR40, RZ ;  /* 0x000000280b0b7c10 */ /* 0x000fe4000fffe0ff */
[----:B------:R-:W-:Y:S02]  /*67e0*/  IADD3 R8, PT, PT, R8, UR40, RZ ;  /* 0x0000002808087c10 */ /* 0x000fe4000fffe0ff */
[----:B------:R-:W-:Y:S01]  /*67f0*/  IADD3 R17, PT, PT, R17, UR40, RZ ;  /* 0x0000002811117c10 */ /* 0x000fe2000fffe0ff */
[----:B------:R-:W-:Y:S06]  /*6800*/  BRA.U UP0, `(.L_x_106) ;  /* 0xffffff9d00d47547 */ /* 0x000fec000b83ffff */
[----:B------:R-:W-:Y:S05]  /*6810*/  EXIT ;  /* 0x000000000000794d */ /* 0x000fea0003800000 */
        .weak           $__internal_0_$__cuda_sm20_dsqrt_rn_f64_mediumpath_v1
        .type           $__internal_0_$__cuda_sm20_dsqrt_rn_f64_mediumpath_v1,@function
        .size           $__internal_0_$__cuda_sm20_dsqrt_rn_f64_mediumpath_v1,(.L_x_112 - $__internal_0_$__cuda_sm20_dsqrt_rn_f64_mediumpath_v1)
$__internal_0_$__cuda_sm20_dsqrt_rn_f64_mediumpath_v1:
[----:B------:R-:W-:Y:S01]  /*6820*/  ISETP.GE.U32.AND P0, PT, R32, -0x3400000, PT ;  /* 0xfcc000002000780c */ /* 0x000fe20003f06070 */
[----:B------:R-:W-:Y:S01]  /*6830*/  BSSY.RECONVERGENT B1, `(.L_x_107) ;  /* 0x0000024000017945 */ /* 0x000fe20003800200 */
[----:B------:R-:W-:-:S11]  /*6840*/  IMAD.MOV.U32 R32, RZ, RZ, R36 ;  /* 0x000000ffff207224 */ /* 0x000fd600078e0024 */
[----:B------:R-:W-:Y:S05]  /*6850*/  @!P0 BRA `(.L_x_108) ;  /* 0x0000000000208947 */ /* 0x000fea0003800000 */
[----:B------:R-:W-:-:S10]  /*6860*/  DFMA.RM R44, R46, R44, R22 ;  /* 0x0000002c2e2c722b */ /* 0x000fd40000004016 */
[----:B------:R-:W-:-:S04]  /*6870*/  IADD3 R22, P0, PT, R44, 0x1, RZ ;  /* 0x000000012c167810 */ /* 0x000fc80007f1e0ff */
[----:B------:R-:W-:-:S06]  /*6880*/  IADD3.X R23, PT, PT, RZ, R45, RZ, P0, !PT ;  /* 0x0000002dff177210 */ /* 0x000fcc00007fe4ff */
[----:B------:R-:W-:-:S08]  /*6890*/  DFMA.RP R32, -R44, R22, R32 ;  /* 0x000000162c20722b */ /* 0x000fd00000008120 */
[----:B------:R-:W-:-:S06]  /*68a0*/  DSETP.GT.AND P0, PT, R32, RZ, PT ;  /* 0x000000ff2000722a */ /* 0x000fcc0003f04000 */
[----:B------:R-:W-:Y:S02]  /*68b0*/  FSEL R22, R22, R44, P0 ;  /* 0x0000002c16167208 */ /* 0x000fe40000000000 */
[----:B------:R-:W-:Y:S01]  /*68c0*/  FSEL R23, R23, R45, P0 ;  /* 0x0000002d17177208 */ /* 0x000fe20000000000 */
[----:B------:R-:W-:Y:S06]  /*68d0*/  BRA `(.L_x_109) ;  /* 0x0000000000647947 */ /* 0x000fec0003800000 */
.L_x_108:
[----:B------:R-:W-:-:S14]  /*68e0*/  DSETP.NE.AND P0, PT, R32, RZ, PT ;  /* 0x000000ff2000722a */ /* 0x000fdc0003f05000 */
[----:B------:R-:W-:Y:S05]  /*68f0*/  @!P0 BRA `(.L_x_110) ;  /* 0x0000000000588947 */ /* 0x000fea0003800000 */
[----:B------:R-:W-:-:S13]  /*6900*/  ISETP.GE.AND P0, PT, R33, RZ, PT ;  /* 0x000000ff2100720c */ /* 0x000fda0003f06270 */
[----:B------:R-:W-:Y:S01]  /*6910*/  @!P0 IMAD.MOV.U32 R22, RZ, RZ, 0x0 ;  /* 0x00000000ff168424 */ /* 0x000fe200078e00ff */
[----:B------:R-:W-:Y:S01]  /*6920*/  @!P0 MOV R23, 0xfff80000 ;  /* 0xfff8000000178802 */ /* 0x000fe20000000f00 */
[----:B------:R-:W-:Y:S06]  /*6930*/  @!P0 BRA `(.L_x_109) ;  /* 0x00000000004c8947 */ /* 0x000fec0003800000 */
[----:B------:R-:W-:-:S13]  /*6940*/  ISETP.GT.AND P0, PT, R33, 0x7fefffff, PT ;  /* 0x7fefffff2100780c */ /* 0x000fda0003f04270 */
[----:B------:R-:W-:Y:S05]  /*6950*/  @P0 BRA `(.L_x_110) ;  /* 0x0000000000400947 */ /* 0x000fea0003800000 */
[----:B------:R-:W-:Y:S01]  /*6960*/  DMUL R34, R32, 8.11296384146066816958e+31 ;  /* 0x4690000020227828 */ /* 0x000fe20000000000 */
[----:B------:R-:W-:Y:S01]  /*6970*/  MOV R22, 0x0 ;  /* 0x0000000000167802 */ /* 0x000fe20000000f00 */
[----:B------:R-:W-:Y:S02]  /*6980*/  IMAD.MOV.U32 R32, RZ, RZ, RZ ;  /* 0x000000ffff207224 */ /* 0x000fe400078e00ff */
[----:B------:R-:W-:Y:S02]  /*6990*/  IMAD.MOV.U32 R23, RZ, RZ, 0x3fd80000 ;  /* 0x3fd80000ff177424 */ /* 0x000fe400078e00ff */
[----:B------:R-:W0:Y:S02]  /*69a0*/  MUFU.RSQ64H R33, R35 ;  /* 0x0000002300217308 */ /* 0x000e240000001c00 */
[----:B0-----:R-:W-:-:S08]  /*69b0*/  DMUL R26, R32, R32 ;  /* 0x00000020201a7228 */ /* 0x001fd00000000000 */
[----:B------:R-:W-:-:S08]  /*69c0*/  DFMA R26, R34, -R26, 1 ;  /* 0x3ff00000221a742b */ /* 0x000fd0000000081a */
[----:B------:R-:W-:Y:S02]  /*69d0*/  DFMA R22, R26, R22, 0.5 ;  /* 0x3fe000001a16742b */ /* 0x000fe40000000016 */
[----:B------:R-:W-:-:S08]  /*69e0*/  DMUL R26, R32, R26 ;  /* 0x0000001a201a7228 */ /* 0x000fd00000000000 */
[----:B------:R-:W-:-:S08]  /*69f0*/  DFMA R26, R22, R26, R32 ;  /* 0x0000001a161a722b */ /* 0x000fd00000000020 */
[----:B------:R-:W-:Y:S02]  /*6a00*/  DMUL R22, R34, R26 ;  /* 0x0000001a22167228 */ /* 0x000fe40000000000 */
[----:B------:R-:W-:-:S06]  /*6a10*/  IADD3 R27, PT, PT, R27, -0x100000, RZ ;  /* 0xfff000001b1b7810 */ /* 0x000fcc0007ffe0ff */
[----:B------:R-:W-:-:S08]  /*6a20*/  DFMA R32, R22, -R22, R34 ;  /* 0x800000161620722b */ /* 0x000fd00000000022 */
[----:B------:R-:W-:-:S10]  /*6a30*/  DFMA R22, R26, R32, R22 ;  /* 0x000000201a16722b */ /* 0x000fd40000000016 */
[----:B------:R-:W-:Y:S01]  /*6a40*/  VIADD R23, R23, 0xfcb00000 ;  /* 0xfcb0000017177836 */ /* 0x000fe20000000000 */
[----:B------:R-:W-:Y:S06]  /*6a50*/  BRA `(.L_x_109) ;  /* 0x0000000000047947 */ /* 0x000fec0003800000 */
.L_x_110:
[----:B------:R-:W-:-:S11]  /*6a60*/  DADD R22, R32, R32 ;  /* 0x0000000020167229 */ /* 0x000fd60000000020 */
.L_x_109:
[----:B------:R-:W-:Y:S05]  /*6a70*/  BSYNC.RECONVERGENT B1 ;  /* 0x0000000000017941 */ /* 0x000fea0003800200 */
.L_x_107:
[----:B------:R-:W-:Y:S01]  /*6a80*/  HFMA2 R29, -RZ, RZ, 0, 0 ;  /* 0x00000000ff1d7431 */ /* 0x000fe200000001ff */
[----:B------:R-:W-:Y:S01]  /*6a90*/  MOV R32, R22 ;  /* 0x0000001600207202 */ /* 0x000fe20000000f00 */
[----:B------:R-:W-:Y:S02]  /*6aa0*/  IMAD.MOV.U32 R33, RZ, RZ, R23 ;  /* 0x000000ffff217224 */ /* 0x000fe400078e0017 */
[----:B------:R-:W-:Y:S05]  /*6ab0*/  RET.REL.NODEC R28 `(_Z5sobelPhS_jjj) ;  /* 0xffffff941c507950 */ /* 0x000fea0003c3ffff */
.L_x_111:
[----:B------:R-:W-:-:S00]  /*6ac0*/  BRA `(.L_x_111) ;  /* 0xfffffffc00fc7947 */ /* 0x000fc0000383ffff */
[----:B------:R-:W-:-:S00]  /*6ad0*/  NOP ;  /* 0x0000000000007918 */ /* 0x000fc00000000000 */
        /* <DEDUP_REMOVED lines=10> */
.L_x_112:


//--------------------- .nv.shared.reserved.0     --------------------------
	.section	.nv.shared.reserved.0,"aw",@nobits
	.weak		__nv_reservedSMEM_offset_0_alias
	.size		__nv_reservedSMEM_offset_0_alias, 0, 64
	.other		__nv_reservedSMEM_offset_0_alias,@"STO_CUDA_RESERVED_SHARED STV_DEFAULT"
__nv_reservedSMEM_offset_0_alias:
	.zero		0
	.zero		64


//--------------------- .nv.constant0._Z5sobelPhS_jjj --------------------------
	.section	.nv.constant0._Z5sobelPhS_jjj,"a",@progbits
	.sectionflags	@""
	.align	4
.nv.constant0._Z5sobelPhS_jjj:
	.zero		924


//--------------------- SYMBOLS --------------------------

	.type		.nv.reservedSmem.offset0,@object
	.size		.nv.reservedSmem.offset0,0x4
